def matmul_kernel(
    a_ptr,
    b_ptr,
    c_ptr,
    M,
    N,
    K,
    stride_am,
    stride_ak,
    stride_bk,
    stride_bn,
    stride_cm,
    stride_cn,
    BLOCK_M: tl.constexpr,
    BLOCK_N: tl.constexpr,
    BLOCK_K: tl.constexpr,
    GROUP_M: tl.constexpr,
):
    pid = tl.program_id(axis=0)
    num_pid_m = tl.cdiv(M, BLOCK_M)
    num_pid_n = tl.cdiv(N, BLOCK_N)
    num_pid_in_group = GROUP_M * num_pid_n
    group_id = pid // num_pid_in_group
    first_pid_m = group_id * GROUP_M
    group_size_m = min(num_pid_m - first_pid_m, GROUP_M)
    pid_m = first_pid_m + ((pid % num_pid_in_group) % group_size_m)
    pid_n = (pid % num_pid_in_group) // group_size_m

    offs_am = (pid_m * BLOCK_M + tl.arange(0, BLOCK_M)) % M
    offs_bn = (pid_n * BLOCK_N + tl.arange(0, BLOCK_N)) % N
    offs_k = tl.arange(0, BLOCK_K)
    a_ptrs = a_ptr + offs_am[:, None] * stride_am + offs_k[None, :] * stride_ak
    b_ptrs = b_ptr + offs_k[:, None] * stride_bk + offs_bn[None, :] * stride_bn

    acc = tl.zeros((BLOCK_M, BLOCK_N), dtype=tl.float32)
    for kk in range(0, tl.cdiv(K, BLOCK_K)):
        a = tl.load(a_ptrs, mask=offs_k[None, :] < K - kk * BLOCK_K, other=0.0)
        b = tl.load(b_ptrs, mask=offs_k[:, None] < K - kk * BLOCK_K, other=0.0)
        acc = tl.dot(a, b, acc)
        a_ptrs += BLOCK_K * stride_ak
        b_ptrs += BLOCK_K * stride_bk

    c = acc.to(c_ptr.dtype.element_ty)
    offs_cm = pid_m * BLOCK_M + tl.arange(0, BLOCK_M)
    offs_cn = pid_n * BLOCK_N + tl.arange(0, BLOCK_N)
    c_ptrs = c_ptr + offs_cm[:, None] * stride_cm + offs_cn[None, :] * stride_cn
    mask = (offs_cm[:, None] < M) & (offs_cn[None, :] < N)
    tl.store(c_ptrs, c, mask=mask)

# config = {"BLOCK_K": 64, "BLOCK_M": 64, "BLOCK_N": 512, "GROUP_M": 8, "arch": "sm_100", "dtype": "fp8e4m3", "num_ctas": 4, "num_stages": 3, "num_warps": 4}
# arch = sm_100


// ===== COMPILED SASS (sm_100a) =====

	.target	sm_100a

	.elftype	@"ET_EXEC"


//--------------------- .note.nv.tkinfo           --------------------------
	.section	.note.nv.tkinfo,"",@"SHT_NOTE"
	.sectionflags	@"SHF_NOTE_NV_TKINFO"
	.tkinfo
        /*0018*/ 	.word	0x00000081
        /*0030*/ 	.string	""
        /*0030*/ 	.string	"ptxas-blackwell"
        /*0030*/ 	.string	"Cuda compilation tools, release 12.9, V12.9.86"
        /*0030*/ 	.string	"Build cuda_12.9.r12.9/compiler.36037853_0"
        /*0030*/ 	.string	"-v  -suppress-debug-info  -lineinfo  -arch sm_100a "



//--------------------- .note.nv.cuver            --------------------------
	.section	.note.nv.cuver,"",@"SHT_NOTE"
	.sectionflags	@"SHF_NOTE_NV_CUVER"
        /*0018*/ 	.short	0x0001
        /*001a*/ 	.short	0x0064
        /*001c*/ 	.short	0x0001
        /*001e*/ 	.short	0x0000
        /*0020*/ 	.short	0x0001
        /*0022*/ 	.short	0x0000


//--------------------- .nv.info                  --------------------------
	.section	.nv.info,"",@"SHT_CUDA_INFO"
	.align	4


	//----- nvinfo : EIATTR_REGCOUNT
	.align		4
        /*0000*/ 	.byte	0x04, 0x2f
        /*0002*/ 	.short	(.L_4 - .L_3)
	.align		4
.L_3:
        /*0004*/ 	.word	index@(matmul_kernel)
        /*0008*/ 	.word	0x000000ff


	//----- nvinfo : EIATTR_FRAME_SIZE
	.align		4
.L_4:
        /*000c*/ 	.byte	0x04, 0x11
        /*000e*/ 	.short	(.L_6 - .L_5)
	.align		4
.L_5:
        /*0010*/ 	.word	index@($__internal_2_$__cuda_sm10x_tcgen05_guardrail_trap_unallocated_columns_being_dealloced)
        /*0014*/ 	.word	0x00000100


	//----- nvinfo : EIATTR_FRAME_SIZE
	.align		4
.L_6:
        /*0018*/ 	.byte	0x04, 0x11
        /*001a*/ 	.short	(.L_8 - .L_7)
	.align		4
.L_7:
        /*001c*/ 	.word	index@($__internal_1_$__cuda_sm10x_tcgen05_guardrail_trap_phase_invalid_during_alloc)
        /*0020*/ 	.word	0x00000100


	//----- nvinfo : EIATTR_FRAME_SIZE
	.align		4
.L_8:
        /*0024*/ 	.byte	0x04, 0x11
        /*0026*/ 	.short	(.L_10 - .L_9)
	.align		4
.L_9:
        /*0028*/ 	.word	index@($__internal_0_$__cuda_sm10x_tcgen05_guardrail_trap_col_being_dealloced_not_returned_by_alloc)
        /*002c*/ 	.word	0x00000100


	//----- nvinfo : EIATTR_FRAME_SIZE
	.align		4
.L_10:
        /*0030*/ 	.byte	0x04, 0x11
        /*0032*/ 	.short	(.L_12 - .L_11)
	.align		4
.L_11:
        /*0034*/ 	.word	index@(matmul_kernel)
        /*0038*/ 	.word	0x00000100


	//----- nvinfo : EIATTR_MIN_STACK_SIZE
	.align		4
.L_12:
        /*003c*/ 	.byte	0x04, 0x12
        /*003e*/ 	.short	(.L_14 - .L_13)
	.align		4
.L_13:
        /*0040*/ 	.word	index@(matmul_kernel)
        /*0044*/ 	.word	0x00000100
.L_14:


//--------------------- .nv.info.matmul_kernel    --------------------------
	.section	.nv.info.matmul_kernel,"",@"SHT_CUDA_INFO"
	.sectionflags	@""
	.align	4


	//----- nvinfo : EIATTR_CUDA_API_VERSION
	.align		4
        /*0000*/ 	.byte	0x04, 0x37
        /*0002*/ 	.short	(.L_16 - .L_15)
.L_15:
        /*0004*/ 	.word	0x00000081


	//----- nvinfo : EIATTR_KPARAM_INFO
	.align		4
.L_16:
        /*0008*/ 	.byte	0x04, 0x17
        /*000a*/ 	.short	(.L_18 - .L_17)
.L_17:
        /*000c*/ 	.word	0x00000000
        /*0010*/ 	.short	0x000d
        /*0012*/ 	.short	0x0048
        /*0014*/ 	.byte	0x00, 0xf4, 0x21, 0x00


	//----- nvinfo : EIATTR_KPARAM_INFO
	.align		4
.L_18:
        /*0018*/ 	.byte	0x04, 0x17
        /*001a*/ 	.short	(.L_20 - .L_19)
.L_19:
        /*001c*/ 	.word	0x00000000
        /*0020*/ 	.short	0x000c
        /*0022*/ 	.short	0x0040
        /*0024*/ 	.byte	0x00, 0xf4, 0x21, 0x00


	//----- nvinfo : EIATTR_KPARAM_INFO
	.align		4
.L_20:
        /*0028*/ 	.byte	0x04, 0x17
        /*002a*/ 	.short	(.L_22 - .L_21)
.L_21:
        /*002c*/ 	.word	0x00000000
        /*0030*/ 	.short	0x000b
        /*0032*/ 	.short	0x0038
        /*0034*/ 	.byte	0x00, 0xf0, 0x11, 0x00


	//----- nvinfo : EIATTR_KPARAM_INFO
	.align		4
.L_22:
        /*0038*/ 	.byte	0x04, 0x17
        /*003a*/ 	.short	(.L_24 - .L_23)
.L_23:
        /*003c*/ 	.word	0x00000000
        /*0040*/ 	.short	0x000a
        /*0042*/ 	.short	0x0034
        /*0044*/ 	.byte	0x00, 0xf0, 0x11, 0x00


	//----- nvinfo : EIATTR_KPARAM_INFO
	.align		4
.L_24:
        /*0048*/ 	.byte	0x04, 0x17
        /*004a*/ 	.short	(.L_26 - .L_25)
.L_25:
        /*004c*/ 	.word	0x00000000
        /*0050*/ 	.short	0x0009
        /*0052*/ 	.short	0x0030
        /*0054*/ 	.byte	0x00, 0xf0, 0x11, 0x00


	//----- nvinfo : EIATTR_KPARAM_INFO
	.align		4
.L_26:
        /*0058*/ 	.byte	0x04, 0x17
        /*005a*/ 	.short	(.L_28 - .L_27)
.L_27:
        /*005c*/ 	.word	0x00000000
        /*0060*/ 	.short	0x0008
        /*0062*/ 	.short	0x002c
        /*0064*/ 	.byte	0x00, 0xf0, 0x11, 0x00


	//----- nvinfo : EIATTR_KPARAM_INFO
	.align		4
.L_28:
        /*0068*/ 	.byte	0x04, 0x17
        /*006a*/ 	.short	(.L_30 - .L_29)
.L_29:
        /*006c*/ 	.word	0x00000000
        /*0070*/ 	.short	0x0007
        /*0072*/ 	.short	0x0028
        /*0074*/ 	.byte	0x00, 0xf0, 0x11, 0x00


	//----- nvinfo : EIATTR_KPARAM_INFO
	.align		4
.L_30:
        /*0078*/ 	.byte	0x04, 0x17
        /*007a*/ 	.short	(.L_32 - .L_31)
.L_31:
        /*007c*/ 	.word	0x00000000
        /*0080*/ 	.short	0x0006
        /*0082*/ 	.short	0x0024
        /*0084*/ 	.byte	0x00, 0xf0, 0x11, 0x00


	//----- nvinfo : EIATTR_KPARAM_INFO
	.align		4
.L_32:
        /*0088*/ 	.byte	0x04, 0x17
        /*008a*/ 	.short	(.L_34 - .L_33)
.L_33:
        /*008c*/ 	.word	0x00000000
        /*0090*/ 	.short	0x0005
        /*0092*/ 	.short	0x0020
        /*0094*/ 	.byte	0x00, 0xf0, 0x11, 0x00


	//----- nvinfo : EIATTR_KPARAM_INFO
	.align		4
.L_34:
        /*0098*/ 	.byte	0x04, 0x17
        /*009a*/ 	.short	(.L_36 - .L_35)
.L_35:
        /*009c*/ 	.word	0x00000000
        /*00a0*/ 	.short	0x0004
        /*00a2*/ 	.short	0x001c
        /*00a4*/ 	.byte	0x00, 0xf0, 0x11, 0x00


	//----- nvinfo : EIATTR_KPARAM_INFO
	.align		4
.L_36:
        /*00a8*/ 	.byte	0x04, 0x17
        /*00aa*/ 	.short	(.L_38 - .L_37)
.L_37:
        /*00ac*/ 	.word	0x00000000
        /*00b0*/ 	.short	0x0003
        /*00b2*/ 	.short	0x0018
        /*00b4*/ 	.byte	0x00, 0xf0, 0x11, 0x00


	//----- nvinfo : EIATTR_KPARAM_INFO
	.align		4
.L_38:
        /*00b8*/ 	.byte	0x04, 0x17
        /*00ba*/ 	.short	(.L_40 - .L_39)
.L_39:
        /*00bc*/ 	.word	0x00000000
        /*00c0*/ 	.short	0x0002
        /*00c2*/ 	.short	0x0010
        /*00c4*/ 	.byte	0x00, 0xf4, 0x21, 0x00


	//----- nvinfo : EIATTR_KPARAM_INFO
	.align		4
.L_40:
        /*00c8*/ 	.byte	0x04, 0x17
        /*00ca*/ 	.short	(.L_42 - .L_41)
.L_41:
        /*00cc*/ 	.word	0x00000000
        /*00d0*/ 	.short	0x0001
        /*00d2*/ 	.short	0x0008
        /*00d4*/ 	.byte	0x00, 0xf4, 0x21, 0x00


	//----- nvinfo : EIATTR_KPARAM_INFO
	.align		4
.L_42:
        /*00d8*/ 	.byte	0x04, 0x17
        /*00da*/ 	.short	(.L_44 - .L_43)
.L_43:
        /*00dc*/ 	.word	0x00000000
        /*00e0*/ 	.short	0x0000
        /*00e2*/ 	.short	0x0000
        /*00e4*/ 	.byte	0x00, 0xf4, 0x21, 0x00


	//----- nvinfo : EIATTR_EXPLICIT_CLUSTER
	.align		4
.L_44:
        /*00e8*/ 	.byte	0x01, 0x3e
	.zero		2


	//----- nvinfo : EIATTR_CTA_PER_CLUSTER
	.align		4
        /*00ec*/ 	.byte	0x04, 0x3d
        /*00ee*/ 	.short	(.L_46 - .L_45)
.L_45:
        /*00f0*/ 	.word	0x00000004
        /*00f4*/ 	.word	0x00000001
        /*00f8*/ 	.word	0x00000001


	//----- nvinfo : EIATTR_AT_ENTRY_FRAGMENTS
	.align		4
.L_46:
        /*00fc*/ 	.byte	0x04, 0x4f
        /*00fe*/ 	.short	(.L_48 - .L_47)


	//   ....[0]....
.L_47:
        /*0100*/ 	.word	0x00000004


	//----- nvinfo : EIATTR_RESERVED_SMEM_USED
	.align		4
.L_48:
        /*0104*/ 	.byte	0x01, 0x41
	.zero		2


	//----- nvinfo : EIATTR_SPARSE_MMA_MASK
	.align		4
        /*0108*/ 	.byte	0x03, 0x50
        /*010a*/ 	.short	0x0000


	//----- nvinfo : EIATTR_TCGEN05_1CTA_USED
	.align		4
        /*010c*/ 	.byte	0x01, 0x51
	.zero		2


	//----- nvinfo : EIATTR_MAXREG_COUNT
	.align		4
        /*0110*/ 	.byte	0x03, 0x1b
        /*0112*/ 	.short	0x00ff


	//----- nvinfo : EIATTR_NUM_BARRIERS
	.align		4
        /*0114*/ 	.byte	0x02, 0x4c
        /*0116*/ 	.byte	0x01
	.zero		1


	//----- nvinfo : EIATTR_ANNOTATIONS
	.align		4
        /*0118*/ 	.byte	0x04, 0x55
        /*011a*/ 	.short	(.L_50 - .L_49)


	//   ....[0]....
.L_49:
        /*011c*/ 	.word	0x00000001
        /*0120*/ 	.byte	0x70, 0x0c, 0x00, 0x00, 0x01, 0x00, 0x00, 0x00, 0xb0, 0x0c, 0x00, 0x00, 0x01, 0x00, 0x00, 0x00
        /* <DEDUP_REMOVED lines=62> */
        /*0510*/ 	.byte	0x20, 0xce, 0x00, 0x00, 0x01, 0x00, 0x00, 0x00, 0x40, 0xce, 0x00, 0x00


	//----- nvinfo : EIATTR_INT_WARP_WIDE_INSTR_OFFSETS
	.align		4
.L_50:
        /*051c*/ 	.byte	0x04, 0x31
        /*051e*/ 	.short	(.L_52 - .L_51)


	//   ....[0]....
.L_51:
        /*0520*/ 	.word	0x00002460


	//   ....[1]....
        /*0524*/ 	.word	0x00002470


	//   ....[2]....
        /*0528*/ 	.word	0x00004e30


	//   ....[3]....
        /*052c*/ 	.word	0x0000d310


	//   ....[4]....
        /*0530*/ 	.word	0x0000d360


	//----- nvinfo : EIATTR_COOP_GROUP_MASK_REGIDS
	.align		4
.L_52:
        /*0534*/ 	.byte	0x04, 0x29
        /*0536*/ 	.short	(.L_54 - .L_53)


	//   ....[0]....
.L_53:
        /*0538*/ 	.word	0xffffffff


	//   ....[1]....
        /*053c*/ 	.word	0xffffffff


	//   ....[2]....
        /*0540*/ 	.word	0xffffffff


	//   ....[3]....
        /*0544*/ 	.word	0xffffffff


	//----- nvinfo : EIATTR_COOP_GROUP_INSTR_OFFSETS
	.align		4
.L_54:
        /*0548*/ 	.byte	0x04, 0x28
        /*054a*/ 	.short	(.L_56 - .L_55)


	//   ....[0]....
.L_55:
        /*054c*/ 	.word	0x00000080


	//   ....[1]....
        /*0550*/ 	.word	0x00000340


	//   ....[2]....
        /*0554*/ 	.word	0x0000d1a0


	//   ....[3]....
        /*0558*/ 	.word	0x0000d410


	//----- nvinfo : EIATTR_VRC_CTA_INIT_COUNT
	.align		4
.L_56:
        /*055c*/ 	.byte	0x02, 0x4a
        /*055e*/ 	.byte	0x80
	.zero		1


	//----- nvinfo : EIATTR_MBARRIER_INSTR_OFFSETS
	.align		4
        /*0560*/ 	.byte	0x04, 0x39
        /*0562*/ 	.short	(.L_58 - .L_57)


	//   ....[0]....
.L_57:
        /*0564*/ 	.word	0x000025a0
        /*0568*/ 	.word	0x000000ff
        /*056c*/ 	.word	0x00000000
        /*0570*/ 	.short	0x0100
        /*0572*/ 	.byte	0x0a
	.zero		1


	//   ....[1]....
        /*0574*/ 	.word	0x00004e50
        /*0578*/ 	.word	0x000000ff
        /*057c*/ 	.word	0x00006008
        /*0580*/ 	.short	0x0100
        /*0582*/ 	.byte	0x0c
	.zero		1


	//   ....[2]....
        /*0584*/ 	.word	0x000081f0
        /*0588*/ 	.word	0x000000ff
        /*058c*/ 	.word	0x00000000
        /*0590*/ 	.short	0x010a
        /*0592*/ 	.byte	0x0a
	.zero		1


	//   ....[3]....
        /*0594*/ 	.word	0x0000a830
        /*0598*/ 	.word	0x000000ff
        /*059c*/ 	.word	0x00000000
        /*05a0*/ 	.short	0x010a
        /*05a2*/ 	.byte	0x0a
	.zero		1


	//   ....[4]....
        /*05a4*/ 	.word	0x0000a8e0
        /*05a8*/ 	.word	0x000000ff
        /*05ac*/ 	.word	0x00006000
        /*05b0*/ 	.short	0x0108
        /*05b2*/ 	.byte	0x0c
	.zero		1


	//   ....[5]....
        /*05b4*/ 	.word	0x0000a970
        /*05b8*/ 	.word	0x000000ff
        /*05bc*/ 	.word	0x00006008
        /*05c0*/ 	.short	0x0108
        /*05c2*/ 	.byte	0x0c
	.zero		1


	//   ....[6]....
        /*05c4*/ 	.word	0x0000d430
        /*05c8*/ 	.word	0x000000ff
        /*05cc*/ 	.word	0x00000000
        /*05d0*/ 	.short	0x010a
        /*05d2*/ 	.byte	0x0a
	.zero		1


	//   ....[7]....
        /*05d4*/ 	.word	0x0000d460
        /*05d8*/ 	.word	0x000000ff
        /*05dc*/ 	.word	0x00000000
        /*05e0*/ 	.short	0x010a
        /*05e2*/ 	.byte	0x0a
	.zero		1


	//----- nvinfo : EIATTR_NUM_MBARRIERS
	.align		4
.L_58:
        /*05e4*/ 	.byte	0x03, 0x38
        /*05e6*/ 	.short	0x0002


	//----- nvinfo : EIATTR_EXIT_INSTR_OFFSETS
	.align		4
        /*05e8*/ 	.byte	0x04, 0x1c
        /*05ea*/ 	.short	(.L_60 - .L_59)


	//   ....[0]....
.L_59:
        /*05ec*/ 	.word	0x0000d420


	//----- nvinfo : EIATTR_REQNTID
	.align		4
.L_60:
        /*05f0*/ 	.byte	0x04, 0x10
        /*05f2*/ 	.short	(.L_62 - .L_61)
.L_61:
        /*05f4*/ 	.word	0x00000080
        /*05f8*/ 	.word	0x00000001
        /*05fc*/ 	.word	0x00000001


	//----- nvinfo : EIATTR_CRS_STACK_SIZE
	.align		4
.L_62:
        /*0600*/ 	.byte	0x04, 0x1e
        /*0602*/ 	.short	(.L_64 - .L_63)
.L_63:
        /*0604*/ 	.word	0x00000000


	//----- nvinfo : EIATTR_CBANK_PARAM_SIZE
	.align		4
.L_64:
        /*0608*/ 	.byte	0x03, 0x19
        /*060a*/ 	.short	0x0050


	//----- nvinfo : EIATTR_PARAM_CBANK
	.align		4
        /*060c*/ 	.byte	0x04, 0x0a
        /*060e*/ 	.short	(.L_66 - .L_65)
	.align		4
.L_65:
        /*0610*/ 	.word	index@(.nv.constant0.matmul_kernel)
        /*0614*/ 	.short	0x0380
        /*0616*/ 	.short	0x0050


	//----- nvinfo : EIATTR_SW_WAR
	.align		4
.L_66:
        /*0618*/ 	.byte	0x04, 0x36
        /*061a*/ 	.short	(.L_68 - .L_67)
.L_67:
        /*061c*/ 	.word	0x00000008
.L_68:


//--------------------- .nv.compat                --------------------------
	.section	.nv.compat,"",@"SHT_CUDA_COMPAT_INFO"
	.align	4
        /*0000*/ 	.byte	0x02, 0x02, 0x02, 0x00, 0x02, 0x05, 0x05, 0x00, 0x02, 0x03, 0x00, 0x00, 0x02, 0x06, 0x01, 0x00


//--------------------- .nv.callgraph             --------------------------
	.section	.nv.callgraph,"",@"SHT_CUDA_CALLGRAPH"
	.align	4
	.sectionentsize	8
	.align		4
        /*0000*/ 	.word	0x00000000
	.align		4
        /*0004*/ 	.word	0xffffffff
	.align		4
        /*0008*/ 	.word	0x00000000
	.align		4
        /*000c*/ 	.word	0xfffffffe
	.align		4
        /*0010*/ 	.word	0x00000000
	.align		4
        /*0014*/ 	.word	0xfffffffd
	.align		4
        /*0018*/ 	.word	0x00000000
	.align		4
        /*001c*/ 	.word	0xfffffffc


//--------------------- .text.matmul_kernel       --------------------------
	.section	.text.matmul_kernel,"ax",@progbits
	.align	128
        .global         matmul_kernel
        .type           matmul_kernel,@function
        .size           matmul_kernel,(.L_x_20 - matmul_kernel)
        .other          matmul_kernel,@"STO_CUDA_ENTRY STV_DEFAULT"
matmul_kernel:
.text.matmul_kernel:
[----:B------:R-:W0:Y:S01]  /*0000*/  LDC R1, c[0x0][0x37c] ;  /* 0x0000df00ff017b82 */ /* 0x000e220000000800 */
[----:B------:R-:W1:Y:S01]  /*0010*/  S2R R0, SR_TID.X ;  /* 0x0000000000007919 */ /* 0x000e620000002100 */
[----:B0-----:R-:W-:Y:S01]  /*0020*/  VIADD R1, R1, 0xffffff00 ;  /* 0xffffff0001017836 */ /* 0x001fe20000000000 */
[----:B------:R-:W0:Y:S01]  /*0030*/  LDCU.64 UR26, c[0x0][0x358] ;  /* 0x00006b00ff1a77ac */ /* 0x000e220008000a00 */
[----:B-1----:R-:W-:-:S13]  /*0040*/  ISETP.GE.U32.AND P0, PT, R0, 0x20, PT ;  /* 0x000000200000780c */ /* 0x002fda0003f06070 */
[----:B------:R-:W-:Y:S02]  /*0050*/  VOTEU.ANY UP0, P0 ;  /* 0x0000000000ff7886 */ /* 0x000fe40000000100 */
[----:B------:R-:W-:Y:S05]  /*0060*/  BRA.U UP0, `(.L_x_0) ;  /* 0x0000000100b87547 */ /* 0x000fea000b800000 */
[----:B------:R-:W1:Y:S01]  /*0070*/  S2UR UR6, SR_CgaCtaId ;  /* 0x00000000000679c3 */ /* 0x000e620000008800 */
[----:B------:R-:W-:Y:S01]  /*0080*/  NOP ;  /* 0x0000000000007918 */ /* 0x000fe20000000000 */
[----:B------:R-:W-:Y:S02]  /*0090*/  UMOV UR4, 0x40 ;  /* 0x0000004000047882 */ /* 0x000fe40000000000 */
[----:B-1----:R-:W-:-:S09]  /*00a0*/  ULEA UR4, UR6, UR4, 0x18 ;  /* 0x0000000406047291 */ /* 0x002fd2000f8ec0ff */
[----:B------:R-:W1:Y:S01]  /*00b0*/  LDS.U8 R0, [UR4] ;  /* 0x00000004ff007984 */ /* 0x000e620008000000 */
[----:B------:R-:W-:Y:S02]  /*00c0*/  UMOV UR4, 0x400 ;  /* 0x0000040000047882 */ /* 0x000fe40000000000 */
[----:B------:R-:W-:Y:S01]  /*00d0*/  ULEA UR4, UR6, UR4, 0x18 ;  /* 0x0000000406047291 */ /* 0x000fe2000f8ec0ff */
[----:B-1----:R-:W-:-:S13]  /*00e0*/  ISETP.NE.AND P0, PT, R0, RZ, PT ;  /* 0x000000ff0000720c */ /* 0x002fda0003f05270 */
[----:B------:R-:W-:Y:S05]  /*00f0*/  @P0 BRA `(.L_x_1) ;  /* 0x00000000007c0947 */ /* 0x000fea0003800000 */
[----:B------:R-:W-:-:S13]  /*0100*/  ELECT P0, URZ, PT ;  /* 0x0000000000ff782f */ /* 0x000fda0003800000 */
[----:B------:R-:W-:Y:S05]  /*0110*/  @!P0 BRA `(.L_x_2) ;  /* 0x0000000000848947 */ /* 0x000fea0003800000 */
[----:B------:R-:W-:Y:S01]  /*0120*/  UMOV UR5, 0x4 ;  /* 0x0000000400057882 */ /* 0x000fe20000000000 */
[----:B------:R-:W-:Y:S02]  /*0130*/  IMAD.MOV.U32 R4, RZ, RZ, 0x1 ;  /* 0x00000001ff047424 */ /* 0x000fe400078e00ff */
[----:B------:R-:W-:Y:S02]  /*0140*/  IMAD.MOV.U32 R5, RZ, RZ, 0xf ;  /* 0x0000000fff057424 */ /* 0x000fe400078e00ff */
[----:B------:R-:W-:Y:S04]  /*0150*/  DEPBAR.LE SB1, 0x36 ;  /* 0x00009d800000791a */ /* 0x000fe80000000000 */
[----:B------:R-:W1:Y:S02]  /*0160*/  UTCATOMSWS.FIND_AND_SET.ALIGN UP1, UR5, UR5 ;  /* 0x00000005000575e3 */ /* 0x000e640008020800 */
[----:B-1----:R-:W-:-:S04]  /*0170*/  PLOP3.LUT P0, PT, PT, PT, UP1, 0x80, 0x8 ;  /* 0x000000000008781c */ /* 0x002fc80003f0f018 */
[----:B------:R-:W-:-:S04]  /*0180*/  SEL R0, RZ, 0xffffffff, !P0 ;  /* 0xffffffffff007807 */ /* 0x000fc80004000000 */
[----:B------:R-:W-:Y:S01]  /*0190*/  ISETP.NE.AND P0, PT, R0, RZ, PT ;  /* 0x000000ff0000720c */ /* 0x000fe20003f05270 */
[----:B------:R-:W-:-:S12]  /*01a0*/  IMAD.U32 R0, RZ, RZ, UR5 ;  /* 0x00000005ff007e24 */ /* 0x000fd8000f8e00ff */
[----:B------:R-:W-:Y:S05]  /*01b0*/  @P0 BRA `(.L_x_3) ;  /* 0x0000000000240947 */ /* 0x000fea0003800000 */
.L_x_4:
[----:B------:R-:W-:Y:S05]  /*01c0*/  NANOSLEEP 0x64 ;  /* 0x000000640000795d */ /* 0x000fea0003800000 */
[----:B------:R-:W-:-:S05]  /*01d0*/  UMOV UR5, 0x4 ;  /* 0x0000000400057882 */ /* 0x000fca0000000000 */
[----:B------:R-:W-:Y:S04]  /*01e0*/  DEPBAR.LE SB1, 0x36 ;  /* 0x00009d800000791a */ /* 0x000fe80000000000 */
[----:B------:R-:W1:Y:S02]  /*01f0*/  UTCATOMSWS.FIND_AND_SET.ALIGN UP1, UR5, UR5 ;  /* 0x00000005000575e3 */ /* 0x000e640008020800 */
[----:B-1----:R-:W-:-:S04]  /*0200*/  PLOP3.LUT P0, PT, PT, PT, UP1, 0x80, 0x8 ;  /* 0x000000000008781c */ /* 0x002fc80003f0f018 */
[----:B------:R-:W-:-:S04]  /*0210*/  SEL R0, RZ, 0xffffffff, !P0 ;  /* 0xffffffffff007807 */ /* 0x000fc80004000000 */
[----:B------:R-:W-:Y:S01]  /*0220*/  ISETP.NE.AND P0, PT, R0, RZ, PT ;  /* 0x000000ff0000720c */ /* 0x000fe20003f05270 */
[----:B------:R-:W-:-:S12]  /*0230*/  IMAD.U32 R0, RZ, RZ, UR5 ;  /* 0x00000005ff007e24 */ /* 0x000fd8000f8e00ff */
[----:B------:R-:W-:Y:S05]  /*0240*/  @!P0 BRA `(.L_x_4) ;  /* 0xfffffffc00dc8947 */ /* 0x000fea000383ffff */
.L_x_3:
[C---:B------:R-:W-:Y:S01]  /*0250*/  VIADD R3, R0.reuse, 0x10 ;  /* 0x0000001000037836 */ /* 0x040fe20000000000 */
[----:B------:R-:W-:Y:S01]  /*0260*/  UMOV UR5, 0x50 ;  /* 0x0000005000057882 */ /* 0x000fe20000000000 */
[----:B------:R-:W-:Y:S01]  /*0270*/  SHF.L.U32 R2, R5, R0, RZ ;  /* 0x0000000005027219 */ /* 0x000fe200000006ff */
[----:B------:R-:W-:Y:S01]  /*0280*/  ULEA UR5, UR6, UR5, 0x18 ;  /* 0x0000000506057291 */ /* 0x000fe2000f8ec0ff */
[----:B------:R-:W-:Y:S01]  /*0290*/  IMAD.SHL.U32 R0, R0, 0x20, RZ ;  /* 0x0000002000007824 */ /* 0x000fe200078e00ff */
[----:B------:R-:W-:-:S04]  /*02a0*/  SHF.L.U32 R3, R4, R3, RZ ;  /* 0x0000000304037219 */ /* 0x000fc800000006ff */
[----:B------:R-:W-:-:S05]  /*02b0*/  LOP3.LUT R2, R3, R2, RZ, 0xfc, !PT ;  /* 0x0000000203027212 */ /* 0x000fca00078efcff */
[----:B------:R1:W-:Y:S04]  /*02c0*/  ATOMS.OR RZ, [UR5], R2 ;  /* 0x00000002ffff798c */ /* 0x0003e8000b000005 */
[----:B------:R1:W-:Y:S01]  /*02d0*/  STS [UR4], R0 ;  /* 0x00000000ff007988 */ /* 0x0003e20008000804 */
[----:B------:R-:W-:Y:S05]  /*02e0*/  BRA `(.L_x_2) ;  /* 0x0000000000107947 */ /* 0x000fea0003800000 */
.L_x_1:
[----:B------:R-:W-:Y:S01]  /*02f0*/  IMAD.MOV.U32 R0, RZ, RZ, -0x1 ;  /* 0xffffffffff007424 */ /* 0x000fe200078e00ff */
[----:B------:R-:W-:-:S04]  /*0300*/  MOV R2, 0x330 ;  /* 0x0000033000027802 */ /* 0x000fc80000000f00 */
[----:B------:R1:W-:Y:S03]  /*0310*/  STS [UR4], R0 ;  /* 0x00000000ff007988 */ /* 0x0003e60008000804 */
[----:B01----:R-:W-:Y:S05]  /*0320*/  CALL.REL.NOINC `($__internal_1_$__cuda_sm10x_tcgen05_guardrail_trap_phase_invalid_during_alloc) ;  /* 0x000000d000647944 */ /* 0x003fea0003c00000 */
.L_x_2:
[----:B------:R-:W-:Y:S05]  /*0330*/  WARPSYNC.ALL ;  /* 0x0000000000007948 */ /* 0x000fea0003800000 */
[----:B------:R-:W-:Y:S01]  /*0340*/  NOP ;  /* 0x0000000000007918 */ /* 0x000fe20000000000 */
.L_x_0:
[----:B------:R-:W2:Y:S08]  /*0350*/  LDC.64 R74, c[0x0][0x398] ;  /* 0x0000e600ff4a7b82 */ /* 0x000eb00000000a00 */
[----:B------:R-:W3:Y:S02]  /*0360*/  S2UR UR5, SR_CgaSize ;  /* 0x00000000000579c3 */ /* 0x000ee40000008a00 */
[----:B---3--:R-:W-:-:S12]  /*0370*/  UIMAD UR5, UR5, -0xa0, URZ ;  /* 0xffffff60050578a4 */ /* 0x008fd8000f8e02ff */
[----:B------:R-:W3:Y:S01]  /*0380*/  LDCU UR5, c[0x0][UR5+0x2b0] ;  /* 0x00005600050577ac */ /* 0x000ee20008000800 */
[----:B------:R-:W4:Y:S01]  /*0390*/  S2R R163, SR_TID.X ;  /* 0x0000000000a37919 */ /* 0x000f220000002100 */
[----:B------:R-:W-:Y:S01]  /*03a0*/  PRMT R140, RZ, 0x7610, R140 ;  /* 0x00007610ff8c7816 */ /* 0x000fe2000000008c */
[----:B------:R-:W-:Y:S01]  /*03b0*/  UMOV UR12, 0x400 ;  /* 0x00000400000c7882 */ /* 0x000fe20000000000 */
[----:B------:R-:W5:Y:S01]  /*03c0*/  LDCU UR30, c[0x0][0x3a0] ;  /* 0x00007400ff1e77ac */ /* 0x000f620008000800 */
[----:B------:R-:W1:Y:S01]  /*03d0*/  S2UR UR4, SR_CTAID.X ;  /* 0x00000000000479c3 */ /* 0x000e620000002500 */
[----:B------:R-:W0:Y:S01]  /*03e0*/  LDCU.64 UR16, c[0x0][0x3a8] ;  /* 0x00007500ff1077ac */ /* 0x000e220008000a00 */
[----:B------:R-:W0:Y:S01]  /*03f0*/  LDCU UR9, c[0x0][0x3a4] ;  /* 0x00007480ff0977ac */ /* 0x000e220008000800 */
[----:B------:R-:W-:Y:S01]  /*0400*/  UMOV UR7, 0x1 ;  /* 0x0000000100077882 */ /* 0x000fe20000000000 */
[----:B------:R-:W0:Y:S01]  /*0410*/  LDCU.128 UR20, c[0x0][0x380] ;  /* 0x00007000ff1477ac */ /* 0x000e220008000c00 */
[----:B-12---:R-:W-:Y:S01]  /*0420*/  VIADD R0, R75, 0x1ff ;  /* 0x000001ff4b007836 */ /* 0x006fe20000000000 */
[----:B------:R-:W-:Y:S01]  /*0430*/  IABS R8, R74 ;  /* 0x0000004a00087213 */ /* 0x000fe20000000000 */
[----:B-----5:R-:W-:Y:S01]  /*0440*/  UIADD3 UR32, UPT, UPT, UR30, 0x3f, URZ ;  /* 0x0000003f1e207890 */ /* 0x020fe2000fffe0ff */
[----:B------:R-:W-:-:S02]  /*0450*/  IABS R134, R75 ;  /* 0x0000004b00867213 */ /* 0x000fc40000000000 */
[----:B------:R-:W-:Y:S01]  /*0460*/  SHF.R.S32.HI R3, RZ, 0x1f, R0 ;  /* 0x0000001fff037819 */ /* 0x000fe20000011400 */
[----:B------:R-:W-:Y:S01]  /*0470*/  UISETP.GT.AND UP1, UPT, UR32, 0x3f, UPT ;  /* 0x0000003f2000788c */ /* 0x000fe2000bf24270 */
[----:B------:R-:W-:Y:S02]  /*0480*/  I2FP.F32.U32 R5, UR4 ;  /* 0x0000000400057c45 */ /* 0x000fe40008201000 */
[----:B------:R-:W-:Y:S02]  /*0490*/  LEA.HI R3, R3, R0, RZ, 0x9 ;  /* 0x0000000003037211 */ /* 0x000fe400078f48ff */
[----:B----4-:R-:W-:Y:S01]  /*04a0*/  SHF.R.U32.HI R242, RZ, 0x6, R163 ;  /* 0x00000006fff27819 */ /* 0x010fe200000116a3 */
[----:B---3--:R-:W-:Y:S01]  /*04b0*/  FMUL R5, R5, UR5 ;  /* 0x0000000505057c20 */ /* 0x008fe20008400000 */
[----:B------:R-:W-:Y:S01]  /*04c0*/  SHF.R.S32.HI R3, RZ, 0x9, R3 ;  /* 0x00000009ff037819 */ /* 0x000fe20000011403 */
[----:B------:R-:W1:Y:S01]  /*04d0*/  S2UR UR5, SR_CgaCtaId ;  /* 0x00000000000579c3 */ /* 0x000e620000008800 */
[----:B------:R-:W-:Y:S01]  /*04e0*/  SGXT.U32 R242, R242, 0x1 ;  /* 0x00000001f2f2781a */ /* 0x000fe20000000000 */
[----:B------:R-:W-:Y:S01]  /*04f0*/  F2I.U32.TRUNC.NTZ R7, R5 ;  /* 0x0000000500077305 */ /* 0x000fe2000020f000 */
[----:B------:R-:W-:Y:S01]  /*0500*/  LOP3.LUT R164, R163, 0x3f, RZ, 0xc0, !PT ;  /* 0x0000003fa3a47812 */ /* 0x000fe200078ec0ff */
[----:B------:R-:W-:Y:S01]  /*0510*/  IMAD.SHL.U32 R4, R3, 0x8, RZ ;  /* 0x0000000803047824 */ /* 0x000fe200078e00ff */
[----:B------:R-:W-:-:S04]  /*0520*/  LOP3.LUT R238, R163, 0x7f, RZ, 0xc0, !PT ;  /* 0x0000007fa3ee7812 */ /* 0x000fc800078ec0ff */
[----:B------:R-:W-:-:S04]  /*0530*/  IABS R9, R4 ;  /* 0x0000000400097213 */ /* 0x000fc80000000000 */
[----:B------:R-:W2:Y:S01]  /*0540*/  I2F.RP R0, R9 ;  /* 0x0000000900007306 */ /* 0x000ea20000209400 */
[----:B-1----:R-:W-:Y:S02]  /*0550*/  ULEA UR12, UR5, UR12, 0x18 ;  /* 0x0000000c050c7291 */ /* 0x002fe4000f8ec0ff */
[----:B------:R-:W-:-:S05]  /*0560*/  USHF.L.U32 UR4, UR5, 0x7, URZ ;  /* 0x0000000705047899 */ /* 0x000fca00080006ff */
[----:B--2---:R-:W1:Y:S01]  /*0570*/  MUFU.RCP R0, R0 ;  /* 0x0000000000007308 */ /* 0x004e620000001000 */
[----:B------:R-:W-:Y:S02]  /*0580*/  UIADD3 UR10, UPT, UPT, UR12, 0x6000, URZ ;  /* 0x000060000c0a7890 */ /* 0x000fe4000fffe0ff */
[----:B------:R-:W-:Y:S01]  /*0590*/  ULOP3.LUT UR4, UR4, 0x180, URZ, 0xc0, !UPT ;  /* 0x0000018004047892 */ /* 0x000fe2000f8ec0ff */
[----:B-1----:R-:W-:Y:S01]  /*05a0*/  VIADD R2, R0, 0xffffffe ;  /* 0x0ffffffe00027836 */ /* 0x002fe20000000000 */
[----:B------:R-:W-:-:S03]  /*05b0*/  IABS R0, R7 ;  /* 0x0000000700007213 */ /* 0x000fc60000000000 */
[----:B------:R1:W2:Y:S02]  /*05c0*/  F2I.FTZ.U32.TRUNC.NTZ R3, R2 ;  /* 0x0000000200037305 */ /* 0x0002a4000021f000 */
[----:B-1----:R-:W-:Y:S02]  /*05d0*/  IMAD.MOV.U32 R2, RZ, RZ, RZ ;  /* 0x000000ffff027224 */ /* 0x002fe400078e00ff */
[----:B--2---:R-:W-:-:S04]  /*05e0*/  IMAD.MOV R6, RZ, RZ, -R3 ;  /* 0x000000ffff067224 */ /* 0x004fc800078e0a03 */
[----:B------:R-:W-:Y:S01]  /*05f0*/  IMAD R11, R6, R9, RZ ;  /* 0x00000009060b7224 */ /* 0x000fe200078e02ff */
[----:B------:R-:W-:-:S03]  /*0600*/  IABS R6, R4 ;  /* 0x0000000400067213 */ /* 0x000fc60000000000 */
[----:B------:R-:W-:-:S04]  /*0610*/  IMAD.HI.U32 R3, R3, R11, R2 ;  /* 0x0000000b03037227 */ /* 0x000fc800078e0002 */
[----:B------:R-:W-:Y:S02]  /*0620*/  IMAD.MOV R2, RZ, RZ, -R6 ;  /* 0x000000ffff027224 */ /* 0x000fe400078e0a06 */
[----:B------:R-:W-:-:S04]  /*0630*/  IMAD.HI.U32 R3, R3, R0, RZ ;  /* 0x0000000003037227 */ /* 0x000fc800078e00ff */
[----:B------:R-:W-:Y:S01]  /*0640*/  IMAD R0, R3, R2, R0 ;  /* 0x0000000203007224 */ /* 0x000fe200078e0200 */
[----:B------:R-:W-:Y:S04]  /*0650*/  BAR.SYNC.DEFER_BLOCKING 0x0 ;  /* 0x0000000000007b1d */ /* 0x000fe80000010000 */
[----:B------:R-:W-:-:S13]  /*0660*/  ISETP.GT.U32.AND P1, PT, R9, R0, PT ;  /* 0x000000000900720c */ /* 0x000fda0003f24070 */
[----:B------:R-:W-:Y:S02]  /*0670*/  @!P1 IMAD.IADD R0, R0, 0x1, -R9 ;  /* 0x0000000100009824 */ /* 0x000fe400078e0a09 */
[----:B------:R-:W-:Y:S01]  /*0680*/  @!P1 VIADD R3, R3, 0x1 ;  /* 0x0000000103039836 */ /* 0x000fe20000000000 */
[----:B------:R-:W-:Y:S02]  /*0690*/  ISETP.NE.AND P1, PT, R4, RZ, PT ;  /* 0x000000ff0400720c */ /* 0x000fe40003f25270 */
[----:B------:R-:W-:Y:S02]  /*06a0*/  ISETP.GE.U32.AND P0, PT, R0, R9, PT ;  /* 0x000000090000720c */ /* 0x000fe40003f06070 */
[----:B------:R-:W-:-:S04]  /*06b0*/  LOP3.LUT R0, R7, R4, RZ, 0x3c, !PT ;  /* 0x0000000407007212 */ /* 0x000fc800078e3cff */
[----:B------:R-:W-:Y:S01]  /*06c0*/  ISETP.GE.AND P2, PT, R0, RZ, PT ;  /* 0x000000ff0000720c */ /* 0x000fe20003f46270 */
[----:B------:R-:W-:-:S06]  /*06d0*/  VIADD R0, R74, 0x3f ;  /* 0x0000003f4a007836 */ /* 0x000fcc0000000000 */
[----:B------:R-:W-:-:S04]  /*06e0*/  @P0 VIADD R3, R3, 0x1 ;  /* 0x0000000103030836 */ /* 0x000fc80000000000 */
[----:B------:R-:W-:Y:S01]  /*06f0*/  IMAD.MOV.U32 R2, RZ, RZ, R3 ;  /* 0x000000ffff027224 */ /* 0x000fe200078e0003 */
[----:B------:R-:W-:-:S03]  /*0700*/  SHF.R.S32.HI R3, RZ, 0x1f, R0 ;  /* 0x0000001fff037819 */ /* 0x000fc60000011400 */
[----:B------:R-:W-:Y:S01]  /*0710*/  @!P2 IMAD.MOV R2, RZ, RZ, -R2 ;  /* 0x000000ffff02a224 */ /* 0x000fe200078e0a02 */
[----:B------:R-:W-:Y:S02]  /*0720*/  @!P1 LOP3.LUT R2, RZ, R4, RZ, 0x33, !PT ;  /* 0x00000004ff029212 */ /* 0x000fe400078e33ff */
[----:B------:R-:W-:-:S03]  /*0730*/  LEA.HI R3, R3, R0, RZ, 0x6 ;  /* 0x0000000003037211 */ /* 0x000fc600078f30ff */
[----:B------:R-:W-:-:S05]  /*0740*/  IMAD.SHL.U32 R10, R2, 0x8, RZ ;  /* 0x00000008020a7824 */ /* 0x000fca00078e00ff */
[----:B------:R-:W-:-:S04]  /*0750*/  LEA.HI.SX32 R3, R3, -R10, 0x1a ;  /* 0x8000000a03037211 */ /* 0x000fc800078fd2ff */
[----:B------:R-:W-:Y:S01]  /*0760*/  VIMNMX R11, PT, PT, R3, 0x8, PT ;  /* 0x00000008030b7848 */ /* 0x000fe20003fe0100 */
[----:B------:R-:W-:Y:S02]  /*0770*/  IMAD.MOV R3, RZ, RZ, -R2 ;  /* 0x000000ffff037224 */ /* 0x000fe400078e0a02 */
[----:B------:R-:W-:Y:S01]  /*0780*/  IMAD.MOV.U32 R2, RZ, RZ, R8 ;  /* 0x000000ffff027224 */ /* 0x000fe200078e0008 */
[----:B------:R-:W-:Y:S01]  /*0790*/  IABS R9, R11 ;  /* 0x0000000b00097213 */ /* 0x000fe20000000000 */
[----:B------:R-:W-:Y:S01]  /*07a0*/  IMAD R12, R4, R3, R7 ;  /* 0x00000003040c7224 */ /* 0x000fe200078e0207 */
[----:B------:R-:W-:Y:S01]  /*07b0*/  ISETP.NE.AND P2, PT, R11, RZ, PT ;  /* 0x000000ff0b00720c */ /* 0x000fe20003f45270 */
[----:B------:R-:W-:Y:S01]  /*07c0*/  IMAD.MOV.U32 R4, RZ, RZ, RZ ;  /* 0x000000ffff047224 */ /* 0x000fe200078e00ff */
[----:B------:R-:W1:Y:S08]  /*07d0*/  I2F.RP R0, R9 ;  /* 0x0000000900007306 */ /* 0x000e700000209400 */
[----:B------:R-:W2:Y:S08]  /*07e0*/  I2F.RP R3, R2 ;  /* 0x0000000200037306 */ /* 0x000eb00000209400 */
[----:B-1----:R-:W1:Y:S08]  /*07f0*/  MUFU.RCP R0, R0 ;  /* 0x0000000000007308 */ /* 0x002e700000001000 */
[----:B--2---:R-:W-:Y:S01]  /*0800*/  MUFU.RCP R3, R3 ;  /* 0x0000000300037308 */ /* 0x004fe20000001000 */
[----:B-1----:R-:W-:Y:S01]  /*0810*/  VIADD R5, R0, 0xffffffe ;  /* 0x0ffffffe00057836 */ /* 0x002fe20000000000 */
[----:B------:R-:W-:-:S06]  /*0820*/  IABS R0, R12 ;  /* 0x0000000c00007213 */ /* 0x000fcc0000000000 */
[----:B------:R-:W1:Y:S02]  /*0830*/  F2I.FTZ.U32.TRUNC.NTZ R5, R5 ;  /* 0x0000000500057305 */ /* 0x000e64000021f000 */
[----:B-1----:R-:W-:-:S04]  /*0840*/  IMAD.MOV R6, RZ, RZ, -R5 ;  /* 0x000000ffff067224 */ /* 0x002fc800078e0a05 */
[----:B------:R-:W-:Y:S01]  /*0850*/  IMAD R7, R6, R9, RZ ;  /* 0x0000000906077224 */ /* 0x000fe200078e02ff */
[----:B------:R-:W-:-:S03]  /*0860*/  IABS R6, R11 ;  /* 0x0000000b00067213 */ /* 0x000fc60000000000 */
[----:B------:R-:W-:Y:S02]  /*0870*/  IMAD.HI.U32 R4, R5, R7, R4 ;  /* 0x0000000705047227 */ /* 0x000fe400078e0004 */
[----:B------:R-:W1:Y:S02]  /*0880*/  LDS R7, [UR12] ;  /* 0x0000000cff077984 */ /* 0x000e640008000800 */
[----:B------:R-:W-:Y:S02]  /*0890*/  IMAD.MOV.U32 R5, RZ, RZ, R0 ;  /* 0x000000ffff057224 */ /* 0x000fe400078e0000 */
[----:B------:R-:W-:Y:S02]  /*08a0*/  IMAD.MOV R0, RZ, RZ, -R6 ;  /* 0x000000ffff007224 */ /* 0x000fe400078e0a06 */
[----:B------:R-:W-:Y:S01]  /*08b0*/  IMAD.HI.U32 R4, R4, R5, RZ ;  /* 0x0000000504047227 */ /* 0x000fe200078e00ff */
[----:B------:R-:W2:Y:S03]  /*08c0*/  I2F.RP R6, R134 ;  /* 0x0000008600067306 */ /* 0x000ea60000209400 */
[----:B------:R-:W-:-:S02]  /*08d0*/  IMAD R0, R4, R0, R5 ;  /* 0x0000000004007224 */ /* 0x000fc400078e0205 */
[----:B------:R-:W-:Y:S01]  /*08e0*/  VIADD R5, R3, 0xffffffe ;  /* 0x0ffffffe03057836 */ /* 0x000fe20000000000 */
[----:B------:R-:W-:Y:S01]  /*08f0*/  SHF.R.U32.HI R3, RZ, 0x5, R163 ;  /* 0x00000005ff037819 */ /* 0x000fe200000116a3 */
[----:B------:R-:W-:Y:S01]  /*0900*/  BAR.SYNC.DEFER_BLOCKING 0x0 ;  /* 0x0000000000007b1d */ /* 0x000fe20000010000 */
[----:B------:R-:W-:Y:S02]  /*0910*/  ISETP.GT.U32.AND P0, PT, R9, R0, PT ;  /* 0x000000000900720c */ /* 0x000fe40003f04070 */
[----:B------:R-:W-:-:S03]  /*0920*/  R2UR UR8, R3 ;  /* 0x00000000030872ca */ /* 0x000fc600000e0000 */
[----:B------:R-:W3:Y:S08]  /*0930*/  F2I.FTZ.U32.TRUNC.NTZ R5, R5 ;  /* 0x0000000500057305 */ /* 0x000ef0000021f000 */
[----:B--2---:R-:W2:Y:S01]  /*0940*/  MUFU.RCP R6, R6 ;  /* 0x0000000600067308 */ /* 0x004ea20000001000 */
[----:B------:R-:W-:Y:S02]  /*0950*/  @!P0 IMAD.IADD R0, R0, 0x1, -R9 ;  /* 0x0000000100008824 */ /* 0x000fe400078e0a09 */
[----:B------:R-:W-:Y:S01]  /*0960*/  @!P0 VIADD R4, R4, 0x1 ;  /* 0x0000000104048836 */ /* 0x000fe20000000000 */
[----:B------:R-:W-:-:S02]  /*0970*/  PLOP3.LUT P0, PT, PT, PT, UP1, 0x80, 0x8 ;  /* 0x000000000008781c */ /* 0x000fc40003f0f018 */
[----:B------:R-:W-:Y:S01]  /*0980*/  ISETP.GE.U32.AND P1, PT, R0, R9, PT ;  /* 0x000000090000720c */ /* 0x000fe20003f26070 */
[----:B---3--:R-:W-:Y:S01]  /*0990*/  IMAD.MOV R9, RZ, RZ, -R5 ;  /* 0x000000ffff097224 */ /* 0x008fe200078e0a05 */
[----:B------:R-:W-:-:S04]  /*09a0*/  LOP3.LUT R0, R12, R11, RZ, 0x3c, !PT ;  /* 0x0000000b0c007212 */ /* 0x000fc800078e3cff */
[----:B------:R-:W-:Y:S02]  /*09b0*/  ISETP.GE.AND P3, PT, R0, RZ, PT ;  /* 0x000000ff0000720c */ /* 0x000fe40003f66270 */
[----:B------:R-:W-:Y:S02]  /*09c0*/  SHF.R.U32.HI R0, RZ, 0x6, R163 ;  /* 0x00000006ff007819 */ /* 0x000fe400000116a3 */
[----:B-1----:R-:W-:Y:S01]  /*09d0*/  R2UR UR13, R7 ;  /* 0x00000000070d72ca */ /* 0x002fe200000e0000 */
[----:B--2---:R-:W-:Y:S01]  /*09e0*/  VIADD R16, R6, 0xffffffe ;  /* 0x0ffffffe06107836 */ /* 0x004fe20000000000 */
[----:B------:R-:W-:Y:S01]  /*09f0*/  SGXT.U32 R0, R0, 0x1 ;  /* 0x000000010000781a */ /* 0x000fe20000000000 */
[----:B------:R-:W-:Y:S02]  /*0a00*/  @P1 VIADD R4, R4, 0x1 ;  /* 0x0000000104041836 */ /* 0x000fe40000000000 */
[----:B------:R1:W2:Y:S01]  /*0a10*/  F2I.FTZ.U32.TRUNC.NTZ R17, R16 ;  /* 0x0000001000117305 */ /* 0x0002a2000021f000 */
[----:B------:R-:W-:Y:S01]  /*0a20*/  ISETP.LT.AND P0, PT, R0, UR30, P0 ;  /* 0x0000001e00007c0c */ /* 0x000fe20008701270 */
[----:B------:R-:W-:-:S02]  /*0a30*/  IMAD.MOV.U32 R6, RZ, RZ, R4 ;  /* 0x000000ffff067224 */ /* 0x000fc400078e0004 */
[----:B------:R-:W-:Y:S02]  /*0a40*/  IMAD R7, R9, R2, RZ ;  /* 0x0000000209077224 */ /* 0x000fe400078e02ff */
[----:B------:R-:W-:Y:S01]  /*0a50*/  @!P3 IMAD.MOV R6, RZ, RZ, -R6 ;  /* 0x000000ffff06b224 */ /* 0x000fe200078e0a06 */
[----:B------:R-:W-:Y:S01]  /*0a60*/  @!P2 LOP3.LUT R6, RZ, R11, RZ, 0x33, !PT ;  /* 0x0000000bff06a212 */ /* 0x000fe200078e33ff */
[----:B------:R-:W-:Y:S02]  /*0a70*/  IMAD.MOV.U32 R4, RZ, RZ, RZ ;  /* 0x000000ffff047224 */ /* 0x000fe400078e00ff */
[----:B-1----:R-:W-:Y:S01]  /*0a80*/  IMAD.MOV.U32 R16, RZ, RZ, RZ ;  /* 0x000000ffff107224 */ /* 0x002fe200078e00ff */
[----:B------:R-:W-:Y:S01]  /*0a90*/  LEA R3, R6, UR4, 0x9 ;  /* 0x0000000406037c11 */ /* 0x000fe2000f8e48ff */
[----:B------:R-:W-:Y:S01]  /*0aa0*/  USHF.L.U32 UR4, UR8, 0x15, URZ ;  /* 0x0000001508047899 */ /* 0x000fe200080006ff */
[----:B--2---:R-:W-:Y:S02]  /*0ab0*/  IMAD.MOV R13, RZ, RZ, -R17 ;  /* 0x000000ffff0d7224 */ /* 0x004fe400078e0a11 */
[----:B------:R-:W-:Y:S01]  /*0ac0*/  LOP3.LUT R0, R3, R242, RZ, 0xfc, !PT ;  /* 0x000000f203007212 */ /* 0x000fe200078efcff */
[----:B------:R-:W-:Y:S01]  /*0ad0*/  IMAD.HI.U32 R3, R5, R7, R4 ;  /* 0x0000000705037227 */ /* 0x000fe200078e0004 */
[----:B------:R-:W-:-:S02]  /*0ae0*/  ULOP3.LUT UR4, UR4, 0x600000, URZ, 0xc0, !UPT ;  /* 0x0060000004047892 */ /* 0x000fc4000f8ec0ff */
[C---:B------:R-:W-:Y:S01]  /*0af0*/  LOP3.LUT R226, R0.reuse, 0x4, RZ, 0xfc, !PT ;  /* 0x0000000400e27812 */ /* 0x040fe200078efcff */
[----:B------:R-:W-:Y:S01]  /*0b00*/  IMAD R9, R13, R134, RZ ;  /* 0x000000860d097224 */ /* 0x000fe200078e02ff */
[C---:B------:R-:W-:Y:S01]  /*0b10*/  LOP3.LUT R225, R0.reuse, 0x6, RZ, 0xfc, !PT ;  /* 0x0000000600e17812 */ /* 0x040fe200078efcff */
[----:B------:R-:W-:Y:S01]  /*0b20*/  IMAD.MOV R4, RZ, RZ, -R6 ;  /* 0x000000ffff047224 */ /* 0x000fe200078e0a06 */
[----:B------:R-:W-:Y:S01]  /*0b30*/  LOP3.LUT R222, R0, 0xc, RZ, 0xfc, !PT ;  /* 0x0000000c00de7812 */ /* 0x000fe200078efcff */
[----:B------:R-:W-:Y:S01]  /*0b40*/  IMAD.HI.U32 R16, R17, R9, R16 ;  /* 0x0000000911107227 */ /* 0x000fe200078e0010 */
[----:B------:R-:W-:Y:S02]  /*0b50*/  IABS R9, R226 ;  /* 0x000000e200097213 */ /* 0x000fe40000000000 */
[----:B------:R-:W-:Y:S01]  /*0b60*/  IABS R125, R225 ;  /* 0x000000e1007d7213 */ /* 0x000fe20000000000 */
[----:B------:R-:W-:Y:S01]  /*0b70*/  IMAD R4, R11, R4, R12 ;  /* 0x000000040b047224 */ /* 0x000fe200078e020c */
[----:B------:R-:W-:Y:S01]  /*0b80*/  IABS R13, R222 ;  /* 0x000000de000d7213 */ /* 0x000fe20000000000 */
[----:B------:R-:W-:Y:S01]  /*0b90*/  IMAD.HI.U32 R7, R16, R9, RZ ;  /* 0x0000000910077227 */ /* 0x000fe200078e00ff */
[----:B------:R-:W-:-:S02]  /*0ba0*/  LOP3.LUT R221, R0, 0xe, RZ, 0xfc, !PT ;  /* 0x0000000e00dd7812 */ /* 0x000fc400078efcff */
[----:B------:R-:W-:Y:S01]  /*0bb0*/  IABS R129, R0 ;  /* 0x0000000000817213 */ /* 0x000fe20000000000 */
[----:B------:R-:W-:Y:S01]  /*0bc0*/  IMAD.MOV R7, RZ, RZ, -R7 ;  /* 0x000000ffff077224 */ /* 0x000fe200078e0a07 */
[----:B------:R-:W-:Y:S01]  /*0bd0*/  LOP3.LUT R227, R0, 0x2, RZ, 0xfc, !PT ;  /* 0x0000000200e37812 */ /* 0x000fe200078efcff */
[----:B------:R-:W-:Y:S01]  /*0be0*/  IMAD.HI.U32 R8, R16, R125, RZ ;  /* 0x0000007d10087227 */ /* 0x000fe200078e00ff */
[----:B------:R-:W-:Y:S02]  /*0bf0*/  IABS R121, R221 ;  /* 0x000000dd00797213 */ /* 0x000fe40000000000 */
[----:B------:R-:W-:Y:S01]  /*0c00*/  IABS R127, R227 ;  /* 0x000000e3007f7213 */ /* 0x000fe20000000000 */
[----:B------:R-:W-:Y:S01]  /*0c10*/  IMAD R126, R134, R7, R9 ;  /* 0x00000007867e7224 */ /* 0x000fe200078e0209 */
[C---:B------:R-:W-:Y:S01]  /*0c20*/  LOP3.LUT R224, R0.reuse, 0x8, RZ, 0xfc, !PT ;  /* 0x0000000800e07812 */ /* 0x040fe200078efcff */
[----:B------:R-:W-:Y:S01]  /*0c30*/  IMAD.MOV R8, RZ, RZ, -R8 ;  /* 0x000000ffff087224 */ /* 0x000fe200078e0a08 */
[----:B------:R-:W-:Y:S01]  /*0c40*/  LOP3.LUT R216, R0, 0x18, RZ, 0xfc, !PT ;  /* 0x0000001800d87812 */ /* 0x000fe200078efcff */
[----:B------:R-:W-:Y:S01]  /*0c50*/  IMAD.HI.U32 R7, R16, R13, RZ ;  /* 0x0000000d10077227 */ /* 0x000fe200078e00ff */
[----:B------:R-:W-:Y:S01]  /*0c60*/  IABS R11, R224 ;  /* 0x000000e0000b7213 */ /* 0x000fe20000000000 */
[----:B------:R1:W-:Y:S01]  /*0c70*/  STL [R1+0xf4], R227 ;  /* 0x0000f4e301007387 */ /* 0x0003e20000100800 */
[----:B------:R-:W-:Y:S01]  /*0c80*/  LOP3.LUT R223, R0, 0xa, RZ, 0xfc, !PT ;  /* 0x0000000a00df7812 */ /* 0x000fe200078efcff */
[----:B------:R-:W-:Y:S01]  /*0c90*/  IMAD.HI.U32 R5, R16, R129, RZ ;  /* 0x0000008110057227 */ /* 0x000fe200078e00ff */
[----:B------:R-:W-:Y:S01]  /*0ca0*/  LOP3.LUT R217, R0, 0x16, RZ, 0xfc, !PT ;  /* 0x0000001600d97812 */ /* 0x000fe200078efcff */
[----:B------:R1:W-:Y:S01]  /*0cb0*/  STL [R1+0xf0], R226 ;  /* 0x0000f0e201007387 */ /* 0x0003e20000100800 */
[----:B------:R-:W-:Y:S01]  /*0cc0*/  IABS R123, R223 ;  /* 0x000000df007b7213 */ /* 0x000fe20000000000 */
[----:B------:R-:W-:Y:S01]  /*0cd0*/  IMAD R125, R134, R8, R125 ;  /* 0x00000008867d7224 */ /* 0x000fe200078e027d */
[----:B------:R-:W-:Y:S01]  /*0ce0*/  IABS R117, R217 ;  /* 0x000000d900757213 */ /* 0x000fe20000000000 */
[----:B------:R-:W-:Y:S01]  /*0cf0*/  IMAD.MOV R7, RZ, RZ, -R7 ;  /* 0x000000ffff077224 */ /* 0x000fe200078e0a07 */
[----:B------:R-:W-:Y:S01]  /*0d00*/  LOP3.LUT R218, R0, 0x14, RZ, 0xfc, !PT ;  /* 0x0000001400da7812 */ /* 0x000fe200078efcff */
[----:B------:R-:W-:Y:S01]  /*0d10*/  IMAD.HI.U32 R8, R16, R121, RZ ;  /* 0x0000007910087227 */ /* 0x000fe200078e00ff */
[C---:B------:R-:W-:Y:S01]  /*0d20*/  LOP3.LUT R212, R0.reuse, 0x20, RZ, 0xfc, !PT ;  /* 0x0000002000d47812 */ /* 0x040fe200078efcff */
[----:B------:R1:W-:Y:S01]  /*0d30*/  STL [R1+0xec], R225 ;  /* 0x0000ece101007387 */ /* 0x0003e20000100800 */
[C---:B------:R-:W-:Y:S01]  /*0d40*/  LOP3.LUT R219, R0.reuse, 0x12, RZ, 0xfc, !PT ;  /* 0x0000001200db7812 */ /* 0x040fe200078efcff */
[----:B------:R-:W-:Y:S01]  /*0d50*/  IMAD.MOV R5, RZ, RZ, -R5 ;  /* 0x000000ffff057224 */ /* 0x000fe200078e0a05 */
[----:B------:R-:W-:Y:S01]  /*0d60*/  LOP3.LUT R211, R0, 0x22, RZ, 0xfc, !PT ;  /* 0x0000002200d37812 */ /* 0x000fe200078efcff */
[----:B------:R-:W-:Y:S01]  /*0d70*/  IMAD.HI.U32 R6, R16, R127, RZ ;  /* 0x0000007f10067227 */ /* 0x000fe200078e00ff */
[----:B------:R-:W-:Y:S01]  /*0d80*/  IABS R119, R219 ;  /* 0x000000db00777213 */ /* 0x000fe20000000000 */
[----:B------:R1:W-:Y:S01]  /*0d90*/  STL [R1+0xe8], R224 ;  /* 0x0000e8e001007387 */ /* 0x0003e20000100800 */
[----:B------:R-:W-:Y:S01]  /*0da0*/  IABS R111, R211 ;  /* 0x000000d3006f7213 */ /* 0x000fe20000000000 */
[----:B------:R-:W-:Y:S01]  /*0db0*/  IMAD R122, R134, R7, R13 ;  /* 0x00000007867a7224 */ /* 0x000fe200078e020d */
[----:B------:R-:W-:Y:S01]  /*0dc0*/  IABS R13, R216 ;  /* 0x000000d8000d7213 */ /* 0x000fe20000000000 */
[----:B------:R-:W-:Y:S01]  /*0dd0*/  IMAD.MOV R8, RZ, RZ, -R8 ;  /* 0x000000ffff087224 */ /* 0x000fe200078e0a08 */
[----:B------:R-:W-:Y:S01]  /*0de0*/  LOP3.LUT R214, R0, 0x1c, RZ, 0xfc, !PT ;  /* 0x0000001c00d67812 */ /* 0x000fe200078efcff */
[----:B------:R-:W-:Y:S01]  /*0df0*/  IMAD R129, R134, R5, R129 ;  /* 0x0000000586817224 */ /* 0x000fe200078e0281 */
[C---:B------:R-:W-:Y:S01]  /*0e00*/  LOP3.LUT R206, R0.reuse, 0x2c, RZ, 0xfc, !PT ;  /* 0x0000002c00ce7812 */ /* 0x040fe200078efcff */
[----:B------:R-:W-:Y:S01]  /*0e10*/  IMAD.MOV R6, RZ, RZ, -R6 ;  /* 0x000000ffff067224 */ /* 0x000fe200078e0a06 */
[----:B------:R-:W-:Y:S01]  /*0e20*/  LOP3.LUT R213, R0, 0x1e, RZ, 0xfc, !PT ;  /* 0x0000001e00d57812 */ /* 0x000fe200078efcff */
[----:B------:R-:W-:Y:S01]  /*0e30*/  IMAD.HI.U32 R5, R16, R11, RZ ;  /* 0x0000000b10057227 */ /* 0x000fe200078e00ff */
[----:B------:R-:W-:Y:S01]  /*0e40*/  LOP3.LUT R207, R0, 0x2a, RZ, 0xfc, !PT ;  /* 0x0000002a00cf7812 */ /* 0x000fe200078efcff */
[----:B------:R1:W-:Y:S01]  /*0e50*/  STL [R1+0xfc], R223 ;  /* 0x0000fcdf01007387 */ /* 0x0003e20000100800 */
[----:B------:R-:W-:Y:S01]  /*0e60*/  IABS R113, R213 ;  /* 0x000000d500717213 */ /* 0x000fe20000000000 */
[----:B------:R-:W-:Y:S01]  /*0e70*/  IMAD R121, R134, R8, R121 ;  /* 0x0000000886797224 */ /* 0x000fe200078e0279 */
[----:B------:R-:W-:Y:S01]  /*0e80*/  IABS R107, R207 ;  /* 0x000000cf006b7213 */ /* 0x000fe20000000000 */
[----:B------:R-:W-:Y:S01]  /*0e90*/  IMAD.HI.U32 R8, R16, R13, RZ ;  /* 0x0000000d10087227 */ /* 0x000fe200078e00ff */
[C---:B------:R-:W-:Y:S01]  /*0ea0*/  LOP3.LUT R208, R0.reuse, 0x28, RZ, 0xfc, !PT ;  /* 0x0000002800d07812 */ /* 0x040fe200078efcff */
[----:B------:R1:W-:Y:S01]  /*0eb0*/  STL [R1+0xf8], R222 ;  /* 0x0000f8de01007387 */ /* 0x0003e20000100800 */
[----:B------:R-:W-:Y:S01]  /*0ec0*/  LOP3.LUT R202, R0, 0x34, RZ, 0xfc, !PT ;  /* 0x0000003400ca7812 */ /* 0x000fe200078efcff */
[----:B------:R-:W-:Y:S01]  /*0ed0*/  IMAD R127, R134, R6, R127 ;  /* 0x00000006867f7224 */ /* 0x000fe200078e027f */
[C---:B------:R-:W-:Y:S01]  /*0ee0*/  LOP3.LUT R209, R0.reuse, 0x26, RZ, 0xfc, !PT ;  /* 0x0000002600d17812 */ /* 0x040fe200078efcff */
[----:B------:R-:W-:Y:S01]  /*0ef0*/  IMAD.MOV R5, RZ, RZ, -R5 ;  /* 0x000000ffff057224 */ /* 0x000fe200078e0a05 */
[----:B------:R-:W-:Y:S01]  /*0f00*/  LOP3.LUT R201, R0, 0x36, RZ, 0xfc, !PT ;  /* 0x0000003600c97812 */ /* 0x000fe200078efcff */
[----:B------:R-:W-:Y:S01]  /*0f10*/  IMAD.HI.U32 R6, R16, R123, RZ ;  /* 0x0000007b10067227 */ /* 0x000fe200078e00ff */
[----:B------:R-:W-:Y:S01]  /*0f20*/  IABS R109, R209 ;  /* 0x000000d1006d7213 */ /* 0x000fe20000000000 */
[----:B------:R1:W-:Y:S01]  /*0f30*/  STL [R1+0xe4], R221 ;  /* 0x0000e4dd01007387 */ /* 0x0003e20000100800 */
[----:B------:R-:W-:Y:S01]  /*0f40*/  IABS R101, R201 ;  /* 0x000000c900657213 */ /* 0x000fe20000000000 */
[----:B------:R-:W-:Y:S01]  /*0f50*/  IMAD.MOV R8, RZ, RZ, -R8 ;  /* 0x000000ffff087224 */ /* 0x000fe200078e0a08 */
[----:B------:R-:W-:Y:S01]  /*0f60*/  LOP3.LUT R220, R0, 0x10, RZ, 0xfc, !PT ;  /* 0x0000001000dc7812 */ /* 0x000fe200078efcff */
[----:B------:R-:W-:Y:S01]  /*0f70*/  IMAD.HI.U32 R7, R16, R117, RZ ;  /* 0x0000007510077227 */ /* 0x000fe200078e00ff */
[----:B------:R-:W-:-:S02]  /*0f80*/  LOP3.LUT R204, R0, 0x30, RZ, 0xfc, !PT ;  /* 0x0000003000cc7812 */ /* 0x000fc400078efcff */
[----:B------:R-:W-:Y:S01]  /*0f90*/  IABS R15, R220 ;  /* 0x000000dc000f7213 */ /* 0x000fe20000000000 */
[----:B------:R-:W-:Y:S01]  /*0fa0*/  IMAD R124, R134, R5, R11 ;  /* 0x00000005867c7224 */ /* 0x000fe200078e020b */
[----:B------:R-:W-:Y:S01]  /*0fb0*/  IABS R11, R218 ;  /* 0x000000da000b7213 */ /* 0x000fe20000000000 */
[----:B------:R-:W-:Y:S01]  /*0fc0*/  IMAD.MOV R6, RZ, RZ, -R6 ;  /* 0x000000ffff067224 */ /* 0x000fe200078e0a06 */
[----:B------:R-:W-:Y:S01]  /*0fd0*/  LOP3.LUT R196, R0, 0x40, RZ, 0xfc, !PT ;  /* 0x0000004000c47812 */ /* 0x000fe200078efcff */
[----:B------:R-:W-:Y:S01]  /*0fe0*/  IMAD R116, R134, R8, R13 ;  /* 0x0000000886747224 */ /* 0x000fe200078e020d */
[----:B------:R-:W-:Y:S01]  /*0ff0*/  IABS R13, R212 ;  /* 0x000000d4000d7213 */ /* 0x000fe20000000000 */
[----:B------:R-:W-:Y:S01]  /*1000*/  IMAD.MOV R7, RZ, RZ, -R7 ;  /* 0x000000ffff077224 */ /* 0x000fe200078e0a07 */
[----:B------:R-:W-:Y:S01]  /*1010*/  LOP3.LUT R203, R0, 0x32, RZ, 0xfc, !PT ;  /* 0x0000003200cb7812 */ /* 0x000fe200078efcff */
[----:B------:R-:W-:Y:S01]  /*1020*/  IMAD R123, R134, R6, R123 ;  /* 0x00000006867b7224 */ /* 0x000fe200078e027b */
        /* <DEDUP_REMOVED lines=8> */
[----:B------:R-:W-:Y:S01]  /*10b0*/  IABS R97, R197 ;  /* 0x000000c500617213 */ /* 0x000fe20000000000 */
[----:B------:R1:W-:Y:S01]  /*10c0*/  STL [R1+0xdc], R219 ;  /* 0x0000dcdb01007387 */ /* 0x0003e20000100800 */
[C---:B------:R-:W-:Y:S01]  /*10d0*/  LOP3.LUT R198, R0.reuse, 0x3c, RZ, 0xfc, !PT ;  /* 0x0000003c00c67812 */ /* 0x040fe200078efcff */
        /* <DEDUP_REMOVED lines=11> */
[----:B------:R-:W-:Y:S01]  /*1190*/  LOP3.LUT R205, R0, 0x2e, RZ, 0xfc, !PT ;  /* 0x0000002e00cd7812 */ /* 0x000fe200078efcff */
[C---:B------:R-:W-:Y:S01]  /*11a0*/  IMAD R118, R134.reuse, R6, R11 ;  /* 0x0000000686767224 */ /* 0x040fe200078e020b */
[----:B------:R-:W-:Y:S01]  /*11b0*/  IABS R11, R214 ;  /* 0x000000d6000b7213 */ /* 0x000fe20000000000 */
[----:B------:R-:W-:Y:S01]  /*11c0*/  IMAD.MOV R5, RZ, RZ, -R5 ;  /* 0x000000ffff057224 */ /* 0x000fe200078e0a05 */
[----:B------:R-:W-:Y:S01]  /*11d0*/  IABS R91, R191 ;  /* 0x000000bf005b7213 */ /* 0x000fe20000000000 */
[----:B------:R-:W-:Y:S01]  /*11e0*/  IMAD R112, R134, R7, R13 ;  /* 0x0000000786707224 */ /* 0x000fe200078e020d */
[----:B------:R-:W-:Y:S01]  /*11f0*/  IABS R13, R206 ;  /* 0x000000ce000d7213 */ /* 0x000fe20000000000 */
[----:B------:R-:W-:Y:S01]  /*1200*/  IMAD.MOV R8, RZ, RZ, -R8 ;  /* 0x000000ffff087224 */ /* 0x000fe200078e0a08 */
[----:B------:R-:W-:Y:S01]  /*1210*/  LOP3.LUT R194, R0, 0x44, RZ, 0xfc, !PT ;  /* 0x0000004400c27812 */ /* 0x000fe200078efcff */
[----:B------:R-:W-:Y:S01]  /*1220*/  IMAD R119, R134, R5, R119 ;  /* 0x0000000586777224 */ /* 0x000fe200078e0277 */
[----:B------:R-:W-:Y:S01]  /*1230*/  IABS R105, R205 ;  /* 0x000000cd00697213 */ /* 0x000fe20000000000 */
[----:B------:R-:W-:Y:S01]  /*1240*/  IMAD.HI.U32 R5, R16, R11, RZ ;  /* 0x0000000b10057227 */ /* 0x000fe200078e00ff */
[C---:B------:R-:W-:Y:S01]  /*1250*/  LOP3.LUT R186, R0.reuse, 0x54, RZ, 0xfc, !PT ;  /* 0x0000005400ba7812 */ /* 0x040fe200078efcff */
[----:B------:R1:W-:Y:S01]  /*1260*/  STL [R1+0xd0], R216 ;  /* 0x0000d0d801007387 */ /* 0x0003e20000100800 */
[----:B------:R-:W-:Y:S01]  /*1270*/  LOP3.LUT R193, R0, 0x46, RZ, 0xfc, !PT ;  /* 0x0000004600c17812 */ /* 0x000fe200078efcff */
[----:B------:R-:W-:Y:S01]  /*1280*/  IMAD R111, R134, R8, R111 ;  /* 0x00000008866f7224 */ /* 0x000fe200078e026f */
[----:B------:R-:W-:Y:S01]  /*1290*/  LOP3.LUT R200, R0, 0x38, RZ, 0xfc, !PT ;  /* 0x0000003800c87812 */ /* 0x000fe200078efcff */
[----:B------:R-:W-:Y:S01]  /*12a0*/  IMAD.HI.U32 R8, R16, R13, RZ ;  /* 0x0000000d10087227 */ /* 0x000fe200078e00ff */
[----:B------:R-:W-:Y:S01]  /*12b0*/  IABS R93, R193 ;  /* 0x000000c1005d7213 */ /* 0x000fe20000000000 */
[----:B------:R1:W-:Y:S01]  /*12c0*/  STL [R1+0xcc], R215 ;  /* 0x0000ccd701007387 */ /* 0x0003e20000100800 */
[C---:B------:R-:W-:Y:S01]  /*12d0*/  LOP3.LUT R181, R0.reuse, 0x5e, RZ, 0xfc, !PT ;  /* 0x0000005e00b57812 */ /* 0x040fe200078efcff */
[----:B------:R-:W-:Y:S01]  /*12e0*/  IMAD.MOV R5, RZ, RZ, -R5 ;  /* 0x000000ffff057224 */ /* 0x000fe200078e0a05 */
[----:B------:R-:W-:Y:S01]  /*12f0*/  LOP3.LUT R188, R0, 0x50, RZ, 0xfc, !PT ;  /* 0x0000005000bc7812 */ /* 0x000fe200078efcff */
[----:B------:R-:W-:Y:S01]  /*1300*/  IMAD.HI.U32 R6, R16, R113, RZ ;  /* 0x0000007110067227 */ /* 0x000fe200078e00ff */
[----:B------:R-:W-:Y:S01]  /*1310*/  LOP3.LUT R195, R0, 0x42, RZ, 0xfc, !PT ;  /* 0x0000004200c37812 */ /* 0x000fe200078efcff */
[----:B------:R1:W-:Y:S01]  /*1320*/  STL [R1+0xc8], R214 ;  /* 0x0000c8d601007387 */ /* 0x0003e20000100800 */
[----:B------:R-:W-:Y:S01]  /*1330*/  IABS R81, R181 ;  /* 0x000000b500517213 */ /* 0x000fe20000000000 */
[----:B------:R-:W-:Y:S01]  /*1340*/  IMAD.MOV R8, RZ, RZ, -R8 ;  /* 0x000000ffff087224 */ /* 0x000fe200078e0a08 */
[----:B------:R-:W-:Y:S01]  /*1350*/  IABS R95, R195 ;  /* 0x000000c3005f7213 */ /* 0x000fe20000000000 */
[----:B------:R-:W-:Y:S01]  /*1360*/  IMAD.HI.U32 R7, R16, R107, RZ ;  /* 0x0000006b10077227 */ /* 0x000fe200078e00ff */
[C---:B------:R-:W-:Y:S01]  /*1370*/  LOP3.LUT R189, R0.reuse, 0x4e, RZ, 0xfc, !PT ;  /* 0x0000004e00bd7812 */ /* 0x040fe200078efcff */
        /* <DEDUP_REMOVED lines=11> */
[----:B------:R-:W-:Y:S01]  /*1430*/  LOP3.LUT R184, R0, 0x58, RZ, 0xfc, !PT ;  /* 0x0000005800b87812 */ /* 0x000fe200078efcff */
[----:B------:R-:W-:Y:S01]  /*1440*/  IMAD.HI.U32 R6, R16, R11, RZ ;  /* 0x0000000b10067227 */ /* 0x000fe200078e00ff */
[----:B------:R-:W-:Y:S01]  /*1450*/  IABS R87, R187 ;  /* 0x000000bb00577213 */ /* 0x000fe20000000000 */
[----:B------:R1:W-:Y:S01]  /*1460*/  STL [R1+0xc0], R212 ;  /* 0x0000c0d401007387 */ /* 0x0003e20000100800 */
[----:B------:R-:W-:Y:S01]  /*1470*/  LOP3.LUT R185, R0, 0x56, RZ, 0xfc, !PT ;  /* 0x0000005600b97812 */ /* 0x000fe200078efcff */
[----:B------:R-:W-:Y:S01]  /*1480*/  IMAD R107, R134, R7, R107 ;  /* 0x00000007866b7224 */ /* 0x000fe200078e026b */
[----:B------:R-:W-:Y:S01]  /*1490*/  LOP3.LUT R182, R0, 0x5c, RZ, 0xfc, !PT ;  /* 0x0000005c00b67812 */ /* 0x000fe200078efcff */
[----:B------:R-:W-:Y:S01]  /*14a0*/  IMAD.HI.U32 R7, R16, R13, RZ ;  /* 0x0000000d10077227 */ /* 0x000fe200078e00ff */
[----:B------:R1:W-:Y:S01]  /*14b0*/  STL [R1+0xbc], R211 ;  /* 0x0000bcd301007387 */ /* 0x0003e20000100800 */
[----:B------:R-:W-:-:S02]  /*14c0*/  IABS R85, R185 ;  /* 0x000000b900557213 */ /* 0x000fc40000000000 */
[----:B------:R-:W-:Y:S01]  /*14d0*/  IMAD.MOV R6, RZ, RZ, -R6 ;  /* 0x000000ffff067224 */ /* 0x000fe200078e0a06 */
[----:B------:R1:W-:Y:S01]  /*14e0*/  STL [R1+0xb8], R210 ;  /* 0x0000b8d201007387 */ /* 0x0003e20000100800 */
[----:B------:R-:W-:Y:S01]  /*14f0*/  IMAD.HI.U32 R5, R16, R109, RZ ;  /* 0x0000006d10057227 */ /* 0x000fe200078e00ff */
[C---:B------:R-:W-:Y:S02]  /*1500*/  LOP3.LUT R180, R0.reuse, 0x60, RZ, 0xfc, !PT ;  /* 0x0000006000b47812 */ /* 0x040fe400078efcff */
[----:B------:R1:W-:Y:S01]  /*1510*/  STL [R1+0xb4], R209 ;  /* 0x0000b4d101007387 */ /* 0x0003e20000100800 */
[----:B------:R-:W-:Y:S01]  /*1520*/  IMAD.MOV R7, RZ, RZ, -R7 ;  /* 0x000000ffff077224 */ /* 0x000fe200078e0a07 */
[----:B------:R-:W-:Y:S01]  /*1530*/  LOP3.LUT R176, R0, 0x68, RZ, 0xfc, !PT ;  /* 0x0000006800b07812 */ /* 0x000fe200078efcff */
[----:B------:R-:W-:Y:S01]  /*1540*/  IMAD.HI.U32 R8, R16, R101, RZ ;  /* 0x0000006510087227 */ /* 0x000fe200078e00ff */
[----:B------:R1:W-:Y:S01]  /*1550*/  STL [R1+0xb0], R208 ;  /* 0x0000b0d001007387 */ /* 0x0003e20000100800 */
[----:B------:R-:W-:-:S02]  /*1560*/  LOP3.LUT R178, R0, 0x64, RZ, 0xfc, !PT ;  /* 0x0000006400b27812 */ /* 0x000fc400078efcff */
[C---:B------:R-:W-:Y:S01]  /*1570*/  IMAD R108, R134.reuse, R6, R11 ;  /* 0x00000006866c7224 */ /* 0x040fe200078e020b */
[----:B------:R-:W-:Y:S01]  /*1580*/  IABS R11, R204 ;  /* 0x000000cc000b7213 */ /* 0x000fe20000000000 */
[----:B------:R-:W-:Y:S01]  /*1590*/  IMAD.MOV R5, RZ, RZ, -R5 ;  /* 0x000000ffff057224 */ /* 0x000fe200078e0a05 */
[----:B------:R1:W-:Y:S01]  /*15a0*/  STL [R1+0xac], R207 ;  /* 0x0000accf01007387 */ /* 0x0003e20000100800 */
[----:B------:R-:W-:Y:S01]  /*15b0*/  IMAD R102, R134, R7, R13 ;  /* 0x0000000786667224 */ /* 0x000fe200078e020d */
[----:B------:R-:W-:Y:S01]  /*15c0*/  IABS R13, R196 ;  /* 0x000000c4000d7213 */ /* 0x000fe20000000000 */
[----:B------:R-:W-:Y:S01]  /*15d0*/  IMAD.MOV R8, RZ, RZ, -R8 ;  /* 0x000000ffff087224 */ /* 0x000fe200078e0a08 */
[----:B------:R1:W-:Y:S01]  /*15e0*/  STL [R1+0xa8], R206 ;  /* 0x0000a8ce01007387 */ /* 0x0003e20000100800 */
[----:B------:R-:W-:Y:S01]  /*15f0*/  IMAD.HI.U32 R9, R16, R15, RZ ;  /* 0x0000000f10097227 */ /* 0x000fe200078e00ff */
[----:B------:R-:W-:Y:S02]  /*1600*/  LOP3.LUT R172, R0, 0x70, RZ, 0xfc, !PT ;  /* 0x0000007000ac7812 */ /* 0x000fe400078efcff */
[----:B------:R1:W-:Y:S01]  /*1610*/  STL [R1+0xa4], R205 ;  /* 0x0000a4cd01007387 */ /* 0x0003e20000100800 */
[----:B------:R-:W-:Y:S01]  /*1620*/  IMAD R109, R134, R5, R109 ;  /* 0x00000005866d7224 */ /* 0x000fe200078e026d */
[----:B------:R-:W-:Y:S01]  /*1630*/  LOP3.LUT R183, R0, 0x5a, RZ, 0xfc, !PT ;  /* 0x0000005a00b77812 */ /* 0x000fe200078efcff */
[----:B------:R-:W-:Y:S01]  /*1640*/  IMAD.HI.U32 R5, R16, R11, RZ ;  /* 0x0000000b10057227 */ /* 0x000fe200078e00ff */
[----:B------:R1:W-:Y:S01]  /*1650*/  STL [R1+0xa0], R204 ;  /* 0x0000a0cc01007387 */ /* 0x0003e20000100800 */
[----:B------:R-:W-:-:S02]  /*1660*/  LOP3.LUT R179, R0, 0x62, RZ, 0xfc, !PT ;  /* 0x0000006200b37812 */ /* 0x000fc400078efcff */
[----:B------:R-:W-:Y:S01]  /*1670*/  IMAD R101, R134, R8, R101 ;  /* 0x0000000886657224 */ /* 0x000fe200078e0265 */
[----:B------:R1:W-:Y:S01]  /*1680*/  STL [R1+0x9c], R203 ;  /* 0x00009ccb01007387 */ /* 0x0003e20000100800 */
[----:B------:R-:W-:Y:S01]  /*1690*/  IMAD.MOV R9, RZ, RZ, -R9 ;  /* 0x000000ffff097224 */ /* 0x000fe200078e0a09 */
[----:B------:R-:W-:Y:S01]  /*16a0*/  LOP3.LUT R177, R0, 0x66, RZ, 0xfc, !PT ;  /* 0x0000006600b17812 */ /* 0x000fe200078efcff */
[C---:B------:R-:W-:Y:S01]  /*16b0*/  IMAD.HI.U32 R8, R16.reuse, R13, RZ ;  /* 0x0000000d10087227 */ /* 0x040fe200078e00ff */
[----:B------:R1:W-:Y:S01]  /*16c0*/  STL [R1+0x98], R202 ;  /* 0x000098ca01007387 */ /* 0x0003e20000100800 */
[----:B------:R-:W-:Y:S02]  /*16d0*/  IABS R79, R179 ;  /* 0x000000b3004f7213 */ /* 0x000fe40000000000 */
[----:B------:R-:W-:Y:S01]  /*16e0*/  IMAD.MOV R5, RZ, RZ, -R5 ;  /* 0x000000ffff057224 */ /* 0x000fe200078e0a05 */
[----:B------:R1:W-:Y:S01]  /*16f0*/  STL [R1+0x94], R201 ;  /* 0x000094c901007387 */ /* 0x0003e20000100800 */
[----:B------:R-:W-:Y:S01]  /*1700*/  IMAD.HI.U32 R6, R16, R103, RZ ;  /* 0x0000006710067227 */ /* 0x000fe200078e00ff */
[----:B------:R-:W-:-:S02]  /*1710*/  LOP3.LUT R175, R0, 0x6a, RZ, 0xfc, !PT ;  /* 0x0000006a00af7812 */ /* 0x000fc400078efcff */
[----:B------:R1:W-:Y:S01]  /*1720*/  STL [R1+0x90], R200 ;  /* 0x000090c801007387 */ /* 0x0003e20000100800 */
[----:B------:R-:W-:Y:S01]  /*1730*/  IMAD R120, R134, R9, R15 ;  /* 0x0000000986787224 */ /* 0x000fe200078e020f */
[----:B------:R-:W-:Y:S01]  /*1740*/  IABS R15, R210 ;  /* 0x000000d2000f7213 */ /* 0x000fe20000000000 */
[----:B------:R-:W-:Y:S01]  /*1750*/  IMAD.MOV R8, RZ, RZ, -R8 ;  /* 0x000000ffff087224 */ /* 0x000fe200078e0a08 */
[----:B------:R1:W-:Y:S01]  /*1760*/  STL [R1+0x8c], R199 ;  /* 0x00008cc701007387 */ /* 0x0003e20000100800 */
[C---:B------:R-:W-:Y:S01]  /*1770*/  IMAD.HI.U32 R9, R16.reuse, R115, RZ ;  /* 0x0000007310097227 */ /* 0x040fe200078e00ff */
[----:B------:R-:W-:Y:S02]  /*1780*/  IABS R83, R183 ;  /* 0x000000b700537213 */ /* 0x000fe40000000000 */
[----:B------:R1:W-:Y:S01]  /*1790*/  STL [R1+0x88], R198 ;  /* 0x000088c601007387 */ /* 0x0003e20000100800 */
[----:B------:R-:W-:Y:S01]  /*17a0*/  IMAD.HI.U32 R7, R16, R97, RZ ;  /* 0x0000006110077227 */ /* 0x000fe200078e00ff */
[----:B------:R-:W-:-:S02]  /*17b0*/  LOP3.LUT R174, R0, 0x6c, RZ, 0xfc, !PT ;  /* 0x0000006c00ae7812 */ /* 0x000fc400078efcff */
[----:B------:R1:W-:Y:S01]  /*17c0*/  STL [R1+0x84], R197 ;  /* 0x000084c501007387 */ /* 0x0003e20000100800 */
        /* <DEDUP_REMOVED lines=8> */
[----:B------:R-:W-:Y:S01]  /*1850*/  IMAD.MOV R7, RZ, RZ, -R7 ;  /* 0x000000ffff077224 */ /* 0x000fe200078e0a07 */
[----:B------:R-:W-:Y:S01]  /*1860*/  LOP3.LUT R173, R0, 0x6e, RZ, 0xfc, !PT ;  /* 0x0000006e00ad7812 */ /* 0x000fe200078efcff */
[----:B------:R-:W-:Y:S01]  /*1870*/  IMAD R103, R134, R6, R103 ;  /* 0x0000000686677224 */ /* 0x000fe200078e0267 */
[----:B------:R1:W-:Y:S01]  /*1880*/  STL [R1+0x78], R194 ;  /* 0x000078c201007387 */ /* 0x0003e20000100800 */
[----:B------:R-:W-:Y:S01]  /*1890*/  IMAD.HI.U32 R6, R16, R11, RZ ;  /* 0x0000000b10067227 */ /* 0x000fe200078e00ff */
[----:B------:R-:W-:-:S02]  /*18a0*/  LOP3.LUT R170, R0, 0x74, RZ, 0xfc, !PT ;  /* 0x0000007400aa7812 */ /* 0x000fc400078efcff */
[----:B------:R1:W-:Y:S01]  /*18b0*/  STL [R1+0x74], R193 ;  /* 0x000074c101007387 */ /* 0x0003e20000100800 */
[----:B------:R-:W-:Y:S01]  /*18c0*/  IMAD R115, R134, R9, R115 ;  /* 0x0000000986737224 */ /* 0x000fe200078e0273 */
[----:B------:R-:W-:Y:S01]  /*18d0*/  LOP3.LUT R171, R0, 0x72, RZ, 0xfc, !PT ;  /* 0x0000007200ab7812 */ /* 0x000fe200078efcff */
[----:B------:R-:W-:Y:S01]  /*18e0*/  IMAD R97, R134, R7, R97 ;  /* 0x0000000786617224 */ /* 0x000fe200078e0261 */
[----:B------:R1:W-:Y:S01]  /*18f0*/  STL [R1+0x70], R192 ;  /* 0x000070c001007387 */ /* 0x0003e20000100800 */
[C---:B------:R-:W-:Y:S01]  /*1900*/  IMAD.HI.U32 R9, R16.reuse, R15, RZ ;  /* 0x0000000f10097227 */ /* 0x040fe200078e00ff */
[----:B------:R-:W-:Y:S02]  /*1910*/  IABS R73, R175 ;  /* 0x000000af00497213 */ /* 0x000fe40000000000 */
[----:B------:R1:W-:Y:S01]  /*1920*/  STL [R1+0x6c], R191 ;  /* 0x00006cbf01007387 */ /* 0x0003e20000100800 */
[----:B------:R-:W-:Y:S01]  /*1930*/  IMAD.HI.U32 R7, R16, R13, RZ ;  /* 0x0000000d10077227 */ /* 0x000fe200078e00ff */
[----:B------:R-:W-:-:S02]  /*1940*/  LOP3.LUT R169, R0, 0x76, RZ, 0xfc, !PT ;  /* 0x0000007600a97812 */ /* 0x000fc400078efcff */
[----:B------:R1:W-:Y:S01]  /*1950*/  STL [R1+0x68], R190 ;  /* 0x000068be01007387 */ /* 0x0003e20000100800 */
[----:B------:R-:W-:Y:S01]  /*1960*/  IMAD.MOV R6, RZ, RZ, -R6 ;  /* 0x000000ffff067224 */ /* 0x000fe200078e0a06 */
[----:B------:R-:W-:Y:S01]  /*1970*/  LOP3.LUT R168, R0, 0x78, RZ, 0xfc, !PT ;  /* 0x0000007800a87812 */ /* 0x000fe200078efcff */
[----:B------:R-:W-:Y:S01]  /*1980*/  IMAD.HI.U32 R5, R16, R99, RZ ;  /* 0x0000006310057227 */ /* 0x000fe200078e00ff */
[----:B------:R1:W-:Y:S01]  /*1990*/  STL [R1+0x64], R189 ;  /* 0x000064bd01007387 */ /* 0x0003e20000100800 */
[----:B------:R-:W-:Y:S02]  /*19a0*/  LOP3.LUT R166, R0, 0x7e, RZ, 0xfc, !PT ;  /* 0x0000007e00a67812 */ /* 0x000fe400078efcff */
[----:B------:R-:W-:Y:S01]  /*19b0*/  IMAD.MOV R9, RZ, RZ, -R9 ;  /* 0x000000ffff097224 */ /* 0x000fe200078e0a09 */
[----:B------:R1:W-:Y:S01]  /*19c0*/  STL [R1+0x60], R188 ;  /* 0x000060bc01007387 */ /* 0x0003e20000100800 */
[----:B------:R-:W-:Y:S01]  /*19d0*/  IMAD.MOV R7, RZ, RZ, -R7 ;  /* 0x000000ffff077224 */ /* 0x000fe200078e0a07 */
[----:B------:R-:W-:Y:S01]  /*19e0*/  IABS R77, R177 ;  /* 0x000000b1004d7213 */ /* 0x000fe20000000000 */
[----:B------:R-:W-:Y:S01]  /*19f0*/  IMAD.HI.U32 R8, R16, R91, RZ ;  /* 0x0000005b10087227 */ /* 0x000fe200078e00ff */
[----:B------:R1:W-:Y:S01]  /*1a00*/  STL [R1+0x5c], R187 ;  /* 0x00005cbb01007387 */ /* 0x0003e20000100800 */
[----:B------:R-:W-:-:S02]  /*1a10*/  IABS R67, R169 ;  /* 0x000000a900437213 */ /* 0x000fc40000000000 */
[C---:B------:R-:W-:Y:S01]  /*1a20*/  IMAD R98, R134.reuse, R6, R11 ;  /* 0x0000000686627224 */ /* 0x040fe200078e020b */
[----:B------:R-:W-:Y:S01]  /*1a30*/  IABS R11, R194 ;  /* 0x000000c2000b7213 */ /* 0x000fe20000000000 */
[----:B------:R-:W-:Y:S01]  /*1a40*/  IMAD.MOV R5, RZ, RZ, -R5 ;  /* 0x000000ffff057224 */ /* 0x000fe200078e0a05 */
[----:B------:R1:W-:Y:S01]  /*1a50*/  STL [R1+0x58], R186 ;  /* 0x000058ba01007387 */ /* 0x0003e20000100800 */
[C---:B------:R-:W-:Y:S01]  /*1a60*/  IMAD R110, R134.reuse, R9, R15 ;  /* 0x00000009866e7224 */ /* 0x040fe200078e020f */
[----:B------:R-:W-:Y:S01]  /*1a70*/  IABS R15, R200 ;  /* 0x000000c8000f7213 */ /* 0x000fe20000000000 */
[----:B------:R-:W-:Y:S01]  /*1a80*/  IMAD R92, R134, R7, R13 ;  /* 0x00000007865c7224 */ /* 0x000fe200078e020d */
[----:B------:R-:W-:Y:S01]  /*1a90*/  IABS R13, R186 ;  /* 0x000000ba000d7213 */ /* 0x000fe20000000000 */
[----:B------:R-:W-:Y:S01]  /*1aa0*/  IMAD.HI.U32 R9, R16, R105, RZ ;  /* 0x0000006910097227 */ /* 0x000fe200078e00ff */
[----:B------:R1:W-:Y:S01]  /*1ab0*/  STL [R1+0x54], R185 ;  /* 0x000054b901007387 */ /* 0x0003e20000100800 */
[----:B------:R-:W-:-:S02]  /*1ac0*/  IABS R71, R173 ;  /* 0x000000ad00477213 */ /* 0x000fc40000000000 */
[----:B------:R-:W-:Y:S01]  /*1ad0*/  IMAD.MOV R8, RZ, RZ, -R8 ;  /* 0x000000ffff087224 */ /* 0x000fe200078e0a08 */
[----:B------:R1:W-:Y:S01]  /*1ae0*/  STL [R1+0x50], R184 ;  /* 0x000050b801007387 */ /* 0x0003e20000100800 */
[----:B------:R-:W-:Y:S01]  /*1af0*/  IMAD R99, R134, R5, R99 ;  /* 0x0000000586637224 */ /* 0x000fe200078e0263 */
[----:B------:R-:W-:Y:S01]  /*1b00*/  IABS R69, R171 ;  /* 0x000000ab00457213 */ /* 0x000fe20000000000 */
[----:B------:R-:W-:Y:S01]  /*1b10*/  IMAD.HI.U32 R5, R16, R11, RZ ;  /* 0x0000000b10057227 */ /* 0x000fe200078e00ff */
[----:B------:R1:W-:Y:S03]  /*1b20*/  STL [R1+0x4c], R183 ;  /* 0x00004cb701007387 */ /* 0x0003e60000100800 */
[----:B------:R-:W-:Y:S01]  /*1b30*/  IMAD.MOV R9, RZ, RZ, -R9 ;  /* 0x000000ffff097224 */ /* 0x000fe200078e0a09 */
[----:B------:R1:W-:Y:S01]  /*1b40*/  STL [R1+0x48], R182 ;  /* 0x000048b601007387 */ /* 0x0003e20000100800 */
[----:B------:R-:W-:-:S02]  /*1b50*/  IMAD R91, R134, R8, R91 ;  /* 0x00000008865b7224 */ /* 0x000fc400078e025b */
[----:B------:R-:W-:Y:S01]  /*1b60*/  IMAD.HI.U32 R8, R16, R13, RZ ;  /* 0x0000000d10087227 */ /* 0x000fe200078e00ff */
[----:B------:R1:W-:Y:S03]  /*1b70*/  STL [R1+0x44], R181 ;  /* 0x000044b501007387 */ /* 0x0003e60000100800 */
[----:B------:R-:W-:Y:S01]  /*1b80*/  IMAD.MOV R5, RZ, RZ, -R5 ;  /* 0x000000ffff057224 */ /* 0x000fe200078e0a05 */
[----:B------:R1:W-:Y:S01]  /*1b90*/  STL [R1+0x40], R180 ;  /* 0x000040b401007387 */ /* 0x0003e20000100800 */
[----:B------:R-:W-:Y:S02]  /*1ba0*/  IMAD R105, R134, R9, R105 ;  /* 0x0000000986697224 */ /* 0x000fe400078e0269 */
[C---:B------:R-:W-:Y:S01]  /*1bb0*/  IMAD.HI.U32 R6, R16.reuse, R93, RZ ;  /* 0x0000005d10067227 */ /* 0x040fe200078e00ff */
[----:B------:R1:W-:Y:S03]  /*1bc0*/  STL [R1+0x3c], R179 ;  /* 0x00003cb301007387 */ /* 0x0003e60000100800 */
[----:B------:R-:W-:Y:S01]  /*1bd0*/  IMAD.HI.U32 R9, R16, R15, RZ ;  /* 0x0000000f10097227 */ /* 0x000fe200078e00ff */
[----:B------:R1:W-:Y:S03]  /*1be0*/  STL [R1+0x38], R178 ;  /* 0x000038b201007387 */ /* 0x0003e60000100800 */
[----:B------:R-:W-:Y:S01]  /*1bf0*/  IMAD.MOV R8, RZ, RZ, -R8 ;  /* 0x000000ffff087224 */ /* 0x000fe200078e0a08 */
[----:B------:R1:W-:Y:S01]  /*1c00*/  STL [R1+0x34], R177 ;  /* 0x000034b101007387 */ /* 0x0003e20000100800 */
[----:B------:R-:W-:Y:S01]  /*1c10*/  IMAD R94, R134, R5, R11 ;  /* 0x00000005865e7224 */ /* 0x000fe200078e020b */
[----:B------:R-:W-:Y:S01]  /*1c20*/  IABS R11, R188 ;  /* 0x000000bc000b7213 */ /* 0x000fe20000000000 */
[----:B------:R-:W-:-:S02]  /*1c30*/  IMAD.MOV R6, RZ, RZ, -R6 ;  /* 0x000000ffff067224 */ /* 0x000fc400078e0a06 */
[----:B------:R-:W-:Y:S02]  /*1c40*/  IMAD.MOV R9, RZ, RZ, -R9 ;  /* 0x000000ffff097224 */ /* 0x000fe400078e0a09 */
[----:B------:R-:W-:Y:S01]  /*1c50*/  IMAD R86, R134, R8, R13 ;  /* 0x0000000886567224 */ /* 0x000fe200078e020d */
[----:B------:R-:W-:Y:S01]  /*1c60*/  IABS R13, R182 ;  /* 0x000000b6000d7213 */ /* 0x000fe20000000000 */
[----:B------:R-:W-:Y:S02]  /*1c70*/  IMAD.IADD R4, R10, 0x1, R4 ;  /* 0x000000010a047824 */ /* 0x000fe400078e0204 */
[----:B------:R-:W-:-:S04]  /*1c80*/  IMAD.HI.U32 R8, R16, R81, RZ ;  /* 0x0000005110087227 */ /* 0x000fc800078e00ff */
[C---:B------:R-:W-:Y:S02]  /*1c90*/  IMAD R93, R134.reuse, R6, R93 ;  /* 0x00000006865d7224 */ /* 0x040fe400078e025d */
[----:B------:R-:W-:Y:S01]  /*1ca0*/  IMAD R100, R134, R9, R15 ;  /* 0x0000000986647224 */ /* 0x000fe200078e020f */
[----:B------:R-:W-:Y:S01]  /*1cb0*/  IABS R15, R190 ;  /* 0x000000be000f7213 */ /* 0x000fe20000000000 */
[----:B------:R-:W-:-:S04]  /*1cc0*/  IMAD.HI.U32 R6, R16, R11, RZ ;  /* 0x0000000b10067227 */ /* 0x000fc800078e00ff */
[----:B------:R-:W-:-:S04]  /*1cd0*/  IMAD.HI.U32 R9, R16, R95, RZ ;  /* 0x0000005f10097227 */ /* 0x000fc800078e00ff */
[----:B------:R-:W-:Y:S02]  /*1ce0*/  IMAD.MOV R8, RZ, RZ, -R8 ;  /* 0x000000ffff087224 */ /* 0x000fe400078e0a08 */
[----:B------:R-:W-:Y:S02]  /*1cf0*/  IMAD R14, R4, 0x40, R164 ;  /* 0x00000040040e7824 */ /* 0x000fe400078e02a4 */
[----:B------:R-:W-:Y:S02]  /*1d00*/  IMAD.MOV R6, RZ, RZ, -R6 ;  /* 0x000000ffff067224 */ /* 0x000fe400078e0a06 */
[----:B------:R-:W-:Y:S01]  /*1d10*/  IMAD.MOV R9, RZ, RZ, -R9 ;  /* 0x000000ffff097224 */ /* 0x000fe200078e0a09 */
[----:B------:R1:W-:Y:S01]  /*1d20*/  STL [R1], R14 ;  /* 0x0000000e01007387 */ /* 0x0003e20000100800 */
[----:B------:R-:W-:Y:S01]  /*1d30*/  IMAD.HI.U32 R5, R16, R89, RZ ;  /* 0x0000005910057227 */ /* 0x000fe200078e00ff */
[----:B------:R-:W-:Y:S02]  /*1d40*/  ISETP.GE.AND P2, PT, R14, RZ, PT ;  /* 0x000000ff0e00720c */ /* 0x000fe40003f46270 */
[----:B------:R1:W-:Y:S01]  /*1d50*/  STL [R1+0x30], R176 ;  /* 0x000030b001007387 */ /* 0x0003e20000100800 */
[C---:B------:R-:W-:Y:S01]  /*1d60*/  IMAD R81, R134.reuse, R8, R81 ;  /* 0x0000000886517224 */ /* 0x040fe200078e0251 */
[----:B------:R-:W-:Y:S01]  /*1d70*/  IABS R8, R14 ;  /* 0x0000000e00087213 */ /* 0x000fe20000000000 */
[C---:B------:R-:W-:Y:S01]  /*1d80*/  IMAD R88, R134.reuse, R6, R11 ;  /* 0x0000000686587224 */ /* 0x040fe200078e020b */
[----:B------:R-:W-:Y:S01]  /*1d90*/  IABS R11, R184 ;  /* 0x000000b8000b7213 */ /* 0x000fe20000000000 */
[----:B------:R-:W-:Y:S01]  /*1da0*/  IMAD R95, R134, R9, R95 ;  /* 0x00000009865f7224 */ /* 0x000fe200078e025f */
[----:B------:R1:W-:Y:S01]  /*1db0*/  STL [R1+0x2c], R175 ;  /* 0x00002caf01007387 */ /* 0x0003e20000100800 */
[----:B------:R-:W-:-:S02]  /*1dc0*/  IMAD.MOV R5, RZ, RZ, -R5 ;  /* 0x000000ffff057224 */ /* 0x000fc400078e0a05 */
[C---:B------:R-:W-:Y:S01]  /*1dd0*/  IMAD.HI.U32 R9, R16.reuse, R15, RZ ;  /* 0x0000000f10097227 */ /* 0x040fe200078e00ff */
[----:B------:R1:W-:Y:S03]  /*1de0*/  STL [R1+0x28], R174 ;  /* 0x000028ae01007387 */ /* 0x0003e60000100800 */
[----:B------:R-:W-:Y:S01]  /*1df0*/  IMAD.HI.U32 R7, R16, R87, RZ ;  /* 0x0000005710077227 */ /* 0x000fe200078e00ff */
[----:B------:R1:W-:Y:S03]  /*1e00*/  STL [R1+0x24], R173 ;  /* 0x000024ad01007387 */ /* 0x0003e60000100800 */
[----:B------:R-:W-:Y:S01]  /*1e10*/  IMAD.HI.U32 R3, R3, R8, RZ ;  /* 0x0000000803037227 */ /* 0x000fe200078e00ff */
[----:B------:R1:W-:Y:S03]  /*1e20*/  STL [R1+0x20], R172 ;  /* 0x000020ac01007387 */ /* 0x0003e60000100800 */
[----:B------:R-:W-:Y:S01]  /*1e30*/  IMAD R89, R134, R5, R89 ;  /* 0x0000000586597224 */ /* 0x000fe200078e0259 */
[----:B------:R1:W-:Y:S01]  /*1e40*/  STL [R1+0x1c], R171 ;  /* 0x00001cab01007387 */ /* 0x0003e20000100800 */
[----:B------:R-:W-:-:S02]  /*1e50*/  IMAD.MOV R9, RZ, RZ, -R9 ;  /* 0x000000ffff097224 */ /* 0x000fc400078e0a09 */
[----:B------:R-:W-:Y:S01]  /*1e60*/  IMAD.MOV R7, RZ, RZ, -R7 ;  /* 0x000000ffff077224 */ /* 0x000fe200078e0a07 */
[----:B------:R1:W-:Y:S01]  /*1e70*/  STL [R1+0x18], R170 ;  /* 0x000018aa01007387 */ /* 0x0003e20000100800 */
[----:B------:R-:W-:-:S03]  /*1e80*/  IMAD.HI.U32 R5, R16, R11, RZ ;  /* 0x0000000b10057227 */ /* 0x000fc600078e00ff */
[----:B------:R1:W-:Y:S01]  /*1e90*/  STL [R1+0x14], R169 ;  /* 0x000014a901007387 */ /* 0x0003e20000100800 */
[----:B------:R-:W-:Y:S02]  /*1ea0*/  IMAD.MOV R3, RZ, RZ, -R3 ;  /* 0x000000ffff037224 */ /* 0x000fe400078e0a03 */
[C---:B------:R-:W-:Y:S01]  /*1eb0*/  IMAD R90, R134.reuse, R9, R15 ;  /* 0x00000009865a7224 */ /* 0x040fe200078e020f */
[----:B------:R-:W-:Y:S01]  /*1ec0*/  IABS R15, R180 ;  /* 0x000000b4000f7213 */ /* 0x000fe20000000000 */
[----:B------:R-:W-:Y:S01]  /*1ed0*/  IMAD R87, R134, R7, R87 ;  /* 0x0000000786577224 */ /* 0x000fe200078e0257 */
[----:B------:R1:W-:Y:S01]  /*1ee0*/  STL [R1+0x10], R168 ;  /* 0x000010a801007387 */ /* 0x0003e20000100800 */
[----:B------:R-:W-:Y:S02]  /*1ef0*/  IMAD.MOV R5, RZ, RZ, -R5 ;  /* 0x000000ffff057224 */ /* 0x000fe400078e0a05 */
[C---:B------:R-:W-:Y:S01]  /*1f00*/  IMAD.HI.U32 R9, R16.reuse, R85, RZ ;  /* 0x0000005510097227 */ /* 0x040fe200078e00ff */
[----:B------:R1:W-:Y:S03]  /*1f10*/  STL [R1+0x4], R166 ;  /* 0x000004a601007387 */ /* 0x0003e60000100800 */
[----:B------:R-:W-:-:S04]  /*1f20*/  IMAD.HI.U32 R7, R16, R13, RZ ;  /* 0x0000000d10077227 */ /* 0x000fc800078e00ff */
[----:B------:R-:W-:Y:S02]  /*1f30*/  IMAD R3, R2, R3, R8 ;  /* 0x0000000302037224 */ /* 0x000fe400078e0208 */
[----:B------:R-:W-:Y:S01]  /*1f40*/  IMAD R84, R134, R5, R11 ;  /* 0x0000000586547224 */ /* 0x000fe200078e020b */
[----:B------:R-:W-:Y:S01]  /*1f50*/  IABS R11, R176 ;  /* 0x000000b0000b7213 */ /* 0x000fe20000000000 */
[----:B------:R-:W-:Y:S01]  /*1f60*/  IMAD.MOV R9, RZ, RZ, -R9 ;  /* 0x000000ffff097224 */ /* 0x000fe200078e0a09 */
[----:B------:R-:W-:Y:S01]  /*1f70*/  ISETP.GT.U32.AND P1, PT, R2, R3, PT ;  /* 0x000000030200720c */ /* 0x000fe20003f24070 */
[----:B------:R-:W-:Y:S02]  /*1f80*/  IMAD.MOV R7, RZ, RZ, -R7 ;  /* 0x000000ffff077224 */ /* 0x000fe400078e0a07 */
[C---:B------:R-:W-:Y:S02]  /*1f90*/  IMAD R85, R134.reuse, R9, R85 ;  /* 0x0000000986557224 */ /* 0x040fe400078e0255 */
[----:B------:R-:W-:-:S02]  /*1fa0*/  IMAD R82, R134, R7, R13 ;  /* 0x0000000786527224 */ /* 0x000fc400078e020d */
[----:B------:R-:W-:-:S04]  /*1fb0*/  IMAD.HI.U32 R9, R16, R15, RZ ;  /* 0x0000000f10097227 */ /* 0x000fc800078e00ff */
[----:B------:R-:W-:-:S04]  /*1fc0*/  IMAD.HI.U32 R7, R16, R11, RZ ;  /* 0x0000000b10077227 */ /* 0x000fc800078e00ff */
[----:B------:R-:W-:Y:S02]  /*1fd0*/  IMAD.MOV R9, RZ, RZ, -R9 ;  /* 0x000000ffff097224 */ /* 0x000fe400078e0a09 */
[----:B------:R-:W-:Y:S02]  /*1fe0*/  IMAD.MOV R7, RZ, RZ, -R7 ;  /* 0x000000ffff077224 */ /* 0x000fe400078e0a07 */
[C---:B------:R-:W-:Y:S01]  /*1ff0*/  IMAD R80, R134.reuse, R9, R15 ;  /* 0x0000000986507224 */ /* 0x040fe200078e020f */
[----:B------:R-:W-:Y:S01]  /*2000*/  IABS R9, R178 ;  /* 0x000000b200097213 */ /* 0x000fe20000000000 */
[----:B------:R-:W-:Y:S01]  /*2010*/  IMAD R76, R134, R7, R11 ;  /* 0x00000007864c7224 */ /* 0x000fe200078e020b */
[----:B------:R-:W-:Y:S01]  /*2020*/  IABS R11, R172 ;  /* 0x000000ac000b7213 */ /* 0x000fe20000000000 */
[----:B------:R-:W-:Y:S02]  /*2030*/  @!P1 IMAD.IADD R3, R3, 0x1, -R2 ;  /* 0x0000000103039824 */ /* 0x000fe400078e0a02 */
[----:B------:R-:W-:-:S03]  /*2040*/  IMAD.HI.U32 R5, R16, R9, RZ ;  /* 0x0000000910057227 */ /* 0x000fc600078e00ff */
[----:B------:R-:W-:Y:S01]  /*2050*/  ISETP.GT.U32.AND P1, PT, R2, R3, PT ;  /* 0x000000030200720c */ /* 0x000fe20003f24070 */
[----:B------:R-:W-:-:S04]  /*2060*/  IMAD.HI.U32 R7, R16, R11, RZ ;  /* 0x0000000b10077227 */ /* 0x000fc800078e00ff */
[----:B------:R-:W-:Y:S02]  /*2070*/  IMAD.MOV R5, RZ, RZ, -R5 ;  /* 0x000000ffff057224 */ /* 0x000fe400078e0a05 */
[----:B------:R-:W-:Y:S02]  /*2080*/  IMAD.MOV R7, RZ, RZ, -R7 ;  /* 0x000000ffff077224 */ /* 0x000fe400078e0a07 */
[----:B------:R-:W-:-:S04]  /*2090*/  IMAD.HI.U32 R4, R16, R79, RZ ;  /* 0x0000004f10047227 */ /* 0x000fc800078e00ff */
[C---:B------:R-:W-:Y:S01]  /*20a0*/  IMAD R78, R134.reuse, R5, R9 ;  /* 0x00000005864e7224 */ /* 0x040fe200078e0209 */
[----:B------:R-:W-:Y:S01]  /*20b0*/  IABS R9, R174 ;  /* 0x000000ae00097213 */ /* 0x000fe20000000000 */
[----:B------:R-:W-:Y:S01]  /*20c0*/  IMAD R70, R134, R7, R11 ;  /* 0x0000000786467224 */ /* 0x000fe200078e020b */
[----:B------:R-:W-:Y:S01]  /*20d0*/  IABS R7, R170 ;  /* 0x000000aa00077213 */ /* 0x000fe20000000000 */
[----:B------:R-:W-:Y:S01]  /*20e0*/  IMAD.HI.U32 R6, R16, R83, RZ ;  /* 0x0000005310067227 */ /* 0x000fe200078e00ff */
[----:B------:R-:W-:-:S03]  /*20f0*/  IABS R11, R166 ;  /* 0x000000a6000b7213 */ /* 0x000fc60000000000 */
[----:B------:R-:W-:Y:S02]  /*2100*/  IMAD.MOV R4, RZ, RZ, -R4 ;  /* 0x000000ffff047224 */ /* 0x000fe400078e0a04 */
[----:B------:R-:W-:Y:S02]  /*2110*/  IMAD.MOV R6, RZ, RZ, -R6 ;  /* 0x000000ffff067224 */ /* 0x000fe400078e0a06 */
[----:B------:R-:W-:Y:S02]  /*2120*/  IMAD R79, R134, R4, R79 ;  /* 0x00000004864f7224 */ /* 0x000fe400078e024f */
[----:B------:R-:W-:Y:S01]  /*2130*/  @!P1 IMAD.IADD R3, R3, 0x1, -R2 ;  /* 0x0000000103039824 */ /* 0x000fe200078e0a02 */
[----:B------:R-:W-:Y:S01]  /*2140*/  ISETP.NE.AND P1, PT, R74, RZ, PT ;  /* 0x000000ff4a00720c */ /* 0x000fe20003f25270 */
[----:B------:R-:W-:-:S04]  /*2150*/  IMAD.HI.U32 R4, R16, R73, RZ ;  /* 0x0000004910047227 */ /* 0x000fc800078e00ff */
[----:B------:R-:W-:-:S04]  /*2160*/  IMAD.HI.U32 R5, R16, R9, RZ ;  /* 0x0000000910057227 */ /* 0x000fc800078e00ff */
[----:B------:R-:W-:-:S04]  /*2170*/  IMAD.HI.U32 R2, R16, R7, RZ ;  /* 0x0000000710027227 */ /* 0x000fc800078e00ff */
[----:B------:R-:W-:Y:S02]  /*2180*/  IMAD R83, R134, R6, R83 ;  /* 0x0000000686537224 */ /* 0x000fe400078e0253 */
[----:B------:R-:W-:-:S04]  /*2190*/  IMAD.HI.U32 R6, R16, R77, RZ ;  /* 0x0000004d10067227 */ /* 0x000fc800078e00ff */
[----:B------:R-:W-:Y:S02]  /*21a0*/  IMAD.MOV R4, RZ, RZ, -R4 ;  /* 0x000000ffff047224 */ /* 0x000fe400078e0a04 */
[----:B------:R-:W-:Y:S02]  /*21b0*/  IMAD.MOV R5, RZ, RZ, -R5 ;  /* 0x000000ffff057224 */ /* 0x000fe400078e0a05 */
[----:B------:R-:W-:Y:S02]  /*21c0*/  IMAD.MOV R68, RZ, RZ, -R2 ;  /* 0x000000ffff447224 */ /* 0x000fe400078e0a02 */
[----:B------:R-:W-:-:S04]  /*21d0*/  IMAD.HI.U32 R2, R16, R11, RZ ;  /* 0x0000000b10027227 */ /* 0x000fc800078e00ff */
[----:B------:R-:W-:Y:S02]  /*21e0*/  IMAD.MOV R6, RZ, RZ, -R6 ;  /* 0x000000ffff067224 */ /* 0x000fe400078e0a06 */
[C---:B------:R-:W-:Y:S02]  /*21f0*/  IMAD R73, R134.reuse, R4, R73 ;  /* 0x0000000486497224 */ /* 0x040fe400078e0249 */
[----:B------:R-:W-:Y:S01]  /*2200*/  IMAD R72, R134, R5, R9 ;  /* 0x0000000586487224 */ /* 0x000fe200078e0209 */
[----:B------:R-:W-:Y:S01]  /*2210*/  IABS R9, R168 ;  /* 0x000000a800097213 */ /* 0x000fe20000000000 */
[----:B------:R-:W-:-:S04]  /*2220*/  IMAD.HI.U32 R4, R16, R67, RZ ;  /* 0x0000004310047227 */ /* 0x000fc800078e00ff */
[----:B------:R-:W-:Y:S02]  /*2230*/  IMAD.MOV R2, RZ, RZ, -R2 ;  /* 0x000000ffff027224 */ /* 0x000fe400078e0a02 */
[----:B------:R-:W-:Y:S02]  /*2240*/  IMAD R77, R134, R6, R77 ;  /* 0x00000006864d7224 */ /* 0x000fe400078e024d */
[----:B------:R-:W-:-:S04]  /*2250*/  IMAD.HI.U32 R6, R16, R71, RZ ;  /* 0x0000004710067227 */ /* 0x000fc800078e00ff */
[----:B------:R-:W-:-:S04]  /*2260*/  IMAD.HI.U32 R8, R16, R69, RZ ;  /* 0x0000004510087227 */ /* 0x000fc800078e00ff */
[----:B------:R-:W-:Y:S02]  /*2270*/  IMAD.MOV R4, RZ, RZ, -R4 ;  /* 0x000000ffff047224 */ /* 0x000fe400078e0a04 */
[----:B------:R-:W-:Y:S02]  /*2280*/  IMAD.MOV.U32 R65, RZ, RZ, R3 ;  /* 0x000000ffff417224 */ /* 0x000fe400078e0003 */
[----:B------:R-:W-:Y:S02]  /*2290*/  IMAD R128, R134, R2, R11 ;  /* 0x0000000286807224 */ /* 0x000fe400078e020b */
[----:B------:R-:W-:-:S04]  /*22a0*/  IMAD.HI.U32 R5, R16, R9, RZ ;  /* 0x0000000910057227 */ /* 0x000fc800078e00ff */
[----:B0-----:R-:W-:Y:S02]  /*22b0*/  IMAD R3, R242, UR16, RZ ;  /* 0x00000010f2037c24 */ /* 0x001fe4000f8e02ff */
[----:B------:R-:W-:Y:S02]  /*22c0*/  IMAD.U32 R2, RZ, RZ, UR16 ;  /* 0x00000010ff027e24 */ /* 0x000fe4000f8e00ff */
[----:B------:R-:W-:Y:S02]  /*22d0*/  IMAD.MOV R6, RZ, RZ, -R6 ;  /* 0x000000ffff067224 */ /* 0x000fe400078e0a06 */
[----:B------:R-:W-:Y:S02]  /*22e0*/  IMAD.MOV R8, RZ, RZ, -R8 ;  /* 0x000000ffff087224 */ /* 0x000fe400078e0a08 */
[----:B------:R-:W-:Y:S02]  /*22f0*/  IMAD R67, R134, R4, R67 ;  /* 0x0000000486437224 */ /* 0x000fe400078e0243 */
[----:B------:R-:W-:-:S02]  /*2300*/  IMAD.MOV R5, RZ, RZ, -R5 ;  /* 0x000000ffff057224 */ /* 0x000fc400078e0a05 */
[----:B------:R-:W-:Y:S02]  /*2310*/  IMAD.U32 R4, RZ, RZ, UR16 ;  /* 0x00000010ff047e24 */ /* 0x000fe4000f8e00ff */
[----:B------:R-:W-:Y:S02]  /*2320*/  IMAD R19, R2, 0x2, R3 ;  /* 0x0000000202137824 */ /* 0x000fe400078e0203 */
[----:B------:R-:W-:Y:S01]  /*2330*/  @!P2 IMAD.MOV R65, RZ, RZ, -R65 ;  /* 0x000000ffff41a224 */ /* 0x000fe200078e0a41 */
[----:B------:R-:W-:Y:S01]  /*2340*/  @!P1 LOP3.LUT R65, RZ, R74, RZ, 0x33, !PT ;  /* 0x0000004aff419212 */ /* 0x000fe200078e33ff */
[----:B------:R-:W-:Y:S01]  /*2350*/  IMAD R71, R134, R6, R71 ;  /* 0x0000000686477224 */ /* 0x000fe200078e0247 */
[----:B------:R-:W-:Y:S01]  /*2360*/  ISETP.NE.U32.AND P1, PT, R238, RZ, PT ;  /* 0x000000ffee00720c */ /* 0x000fe20003f25070 */
[C---:B------:R-:W-:Y:S02]  /*2370*/  IMAD R69, R134.reuse, R8, R69 ;  /* 0x0000000886457224 */ /* 0x040fe400078e0245 */
[----:B------:R-:W-:-:S02]  /*2380*/  IMAD R68, R134, R68, R7 ;  /* 0x0000004486447224 */ /* 0x000fc400078e0207 */
[----:B------:R-:W-:Y:S02]  /*2390*/  IMAD R66, R134, R5, R9 ;  /* 0x0000000586427224 */ /* 0x000fe400078e0209 */
[----:B------:R-:W-:Y:S02]  /*23a0*/  IMAD.U32 R6, RZ, RZ, UR16 ;  /* 0x00000010ff067e24 */ /* 0x000fe4000f8e00ff */
[----:B------:R-:W-:Y:S02]  /*23b0*/  IMAD.U32 R8, RZ, RZ, UR16 ;  /* 0x00000010ff087e24 */ /* 0x000fe4000f8e00ff */
[----:B------:R-:W-:Y:S01]  /*23c0*/  IMAD R35, R4, 0x2, R19 ;  /* 0x0000000204237824 */ /* 0x000fe200078e0213 */
[----:B-1----:R-:W-:Y:S06]  /*23d0*/  BRA.U UP0, `(.L_x_5) ;  /* 0x0000000100187547 */ /* 0x002fec000b800000 */
[----:B------:R-:W-:Y:S01]  /*23e0*/  ELECT P2, URZ, PT ;  /* 0x0000000000ff782f */ /* 0x000fe20003840000 */
[----:B------:R-:W-:Y:S01]  /*23f0*/  IMAD.MOV.U32 R2, RZ, RZ, 0x1 ;  /* 0x00000001ff027424 */ /* 0x000fe200078e00ff */
[----:B------:R-:W-:Y:S01]  /*2400*/  UMOV UR6, 0x40 ;  /* 0x0000004000067882 */ /* 0x000fe20000000000 */
[----:B------:R-:W-:Y:S01]  /*2410*/  UVIRTCOUNT.DEALLOC.SMPOOL 0x80 ;  /* 0x000000800000784c */ /* 0x000fe20000000000 */
[----:B------:R-:W-:-:S09]  /*2420*/  ULEA UR6, UR5, UR6, 0x18 ;  /* 0x0000000605067291 */ /* 0x000fd2000f8ec0ff */
[----:B------:R0:W-:Y:S03]  /*2430*/  @P2 STS.U8 [UR6], R2 ;  /* 0x00000002ff002988 */ /* 0x0001e60008000006 */
.L_x_5:
[----:B------:R-:W-:Y:S01]  /*2440*/  UIADD3 UR14, UPT, UPT, UR13, UR4, URZ ;  /* 0x000000040d0e7290 */ /* 0x000fe2000fffe0ff */
[----:B------:R-:W-:Y:S01]  /*2450*/  IMAD R51, R6, 0x2, R35 ;  /* 0x0000000206337824 */ /* 0x000fe200078e0223 */
[----:B------:R-:W-:Y:S01]  /*2460*/  VOTEU.ALL UP2, P1 ;  /* 0x0000000000ff7886 */ /* 0x000fe20000840000 */
[----:B------:R-:W-:Y:S01]  /*2470*/  VOTEU.ALL UP3, P1 ;  /* 0x0000000000ff7886 */ /* 0x000fe20000860000 */
[----:B------:R-:W-:Y:S02]  /*2480*/  IMAD.U32 R21, RZ, RZ, UR16 ;  /* 0x00000010ff157e24 */ /* 0x000fe4000f8e00ff */
[----:B------:R-:W-:Y:S01]  /*2490*/  IMAD R6, R8, 0x2, R51 ;  /* 0x0000000208067824 */ /* 0x000fe200078e0233 */
[----:B------:R-:W-:-:S04]  /*24a0*/  @!UP2 UIADD3 UR4, UPT, UPT, -UR7, 0x100000, URZ ;  /* 0x001000000704a890 */ /* 0x000fc8000fffe1ff */
[----:B------:R-:W-:Y:S02]  /*24b0*/  @!UP2 USHF.L.U32 UR5, UR4, 0xb, URZ ;  /* 0x0000000b0405a899 */ /* 0x000fe400080006ff */
[----:B------:R-:W-:Y:S01]  /*24c0*/  @!UP2 USHF.L.U32 UR4, UR4, 0x1, URZ ;  /* 0x000000010404a899 */ /* 0x000fe200080006ff */
[----:B------:R-:W-:Y:S01]  /*24d0*/  IMAD R65, R65, UR9, RZ ;  /* 0x0000000941417c24 */ /* 0x000fe2000f8e02ff */
[----:B------:R-:W-:Y:S01]  /*24e0*/  STTM.16dp32bit_t0_t15.x64 tmem[UR14], RZ ;  /* 0x000000ff000079ed */ /* 0x000fe20008b0000e */
[----:B------:R-:W-:Y:S01]  /*24f0*/  STTM.16dp32bit_t16_t31.x64 tmem[UR14+0x40], RZ ;  /* 0x000040ff000079ed */ /* 0x000fe20008b2000e */
[----:B------:R-:W1:Y:S02]  /*2500*/  FENCE.VIEW.ASYNC.T ;  /* 0x00000000000073c6 */ /* 0x000e640000000200 */
[----:B-1----:R-:W-:Y:S01]  /*2510*/  BAR.SYNC.DEFER_BLOCKING 0x0 ;  /* 0x0000000000007b1d */ /* 0x002fe20000010000 */
[----:B------:R-:W-:Y:S01]  /*2520*/  IMAD.U32 R4, RZ, RZ, UR16 ;  /* 0x00000010ff047e24 */ /* 0x000fe2000f8e00ff */
[----:B------:R-:W-:Y:S01]  /*2530*/  IADD3 R64, P2, PT, R65, UR20, RZ ;  /* 0x0000001441407c10 */ /* 0x000fe2000ff5e0ff */
[----:B------:R-:W-:-:S02]  /*2540*/  IMAD R21, R21, 0x2, R6 ;  /* 0x0000000215157824 */ /* 0x000fc400078e0206 */
[----:B------:R-:W-:Y:S01]  /*2550*/  IMAD.U32 R8, RZ, RZ, UR16 ;  /* 0x00000010ff087e24 */ /* 0x000fe2000f8e00ff */
[----:B------:R-:W-:Y:S01]  /*2560*/  LEA.HI.X.SX32 R65, R65, UR21, 0x1, P2 ;  /* 0x0000001541417c11 */ /* 0x000fe200090f0eff */
[----:B------:R-:W-:Y:S01]  /*2570*/  IMAD R37, R4, 0x2, R21 ;  /* 0x0000000204257824 */ /* 0x000fe200078e0215 */
[C---:B0-----:R-:W-:Y:S01]  /*2580*/  IADD3 R2, P2, PT, R3.reuse, R64, RZ ;  /* 0x0000004003027210 */ /* 0x041fe20007f5e0ff */
[----:B------:R-:W0:Y:S02]  /*2590*/  FENCE.VIEW.ASYNC.S ;  /* 0x00000000000073c6 */ /* 0x000e240000000000 */
[----:B0-----:R0:W1:Y:S01]  /*25a0*/  @!UP3 SYNCS.EXCH.64 URZ, [UR10], UR4 ;  /* 0x000000040affb5b2 */ /* 0x0010620008000100 */
[----:B------:R-:W-:Y:S01]  /*25b0*/  IMAD R7, R8, 0x4, R37 ;  /* 0x0000000408077824 */ /* 0x000fe200078e0225 */
[----:B------:R-:W-:Y:S01]  /*25c0*/  LEA.HI.X.SX32 R3, R3, R65, 0x1, P2 ;  /* 0x0000004103037211 */ /* 0x000fe200010f0eff */
[----:B-1----:R-:W-:Y:S01]  /*25d0*/  BAR.SYNC.DEFER_BLOCKING 0x0 ;  /* 0x0000000000007b1d */ /* 0x002fe20000010000 */
[----:B------:R-:W-:-:S02]  /*25e0*/  IMAD.U32 R10, RZ, RZ, UR16 ;  /* 0x00000010ff0a7e24 */ /* 0x000fc4000f8e00ff */
[----:B------:R-:W-:Y:S01]  /*25f0*/  IMAD R23, R4, 0x2, R7 ;  /* 0x0000000204177824 */ /* 0x000fe200078e0207 */
[----:B------:R-:W-:-:S03]  /*2600*/  LOP3.LUT R9, R242, 0x8, RZ, 0xfc, !PT ;  /* 0x00000008f2097812 */ /* 0x000fc600078efcff */
[----:B------:R-:W-:Y:S01]  /*2610*/  IMAD R39, R10, 0x2, R23 ;  /* 0x000000020a277824 */ /* 0x000fe200078e0217 */
[----:B------:R-:W-:-:S03]  /*2620*/  LOP3.LUT R5, R242, 0x10, RZ, 0xfc, !PT ;  /* 0x00000010f2057812 */ /* 0x000fc600078efcff */
[----:B------:R-:W-:Y:S01]  /*2630*/  IMAD R53, R8, 0x2, R39 ;  /* 0x0000000208357824 */ /* 0x000fe200078e0227 */
[----:B------:R-:W-:Y:S01]  /*2640*/  PLOP3.LUT P2, PT, PT, PT, UP1, 0x80, 0x8 ;  /* 0x000000000008781c */ /* 0x000fe20003f4f018 */
[----:B------:R-:W-:Y:S01]  /*2650*/  IMAD.U32 R12, RZ, RZ, UR16 ;  /* 0x00000010ff0c7e24 */ /* 0x000fe2000f8e00ff */
[----:B------:R-:W-:Y:S01]  /*2660*/  IADD3 R4, P3, PT, R6, R64, RZ ;  /* 0x0000004006047210 */ /* 0x000fe20007f7e0ff */
[----:B------:R-:W-:Y:S01]  /*2670*/  IMAD R11, R10, 0x2, R53 ;  /* 0x000000020a0b7824 */ /* 0x000fe200078e0235 */
[----:B------:R-:W2:Y:S01]  /*2680*/  @P0 LDG.E.U8 R140, desc[UR26][R2.64] ;  /* 0x0000001a028c0981 */ /* 0x000ea2000c1e1100 */
[----:B------:R-:W-:Y:S02]  /*2690*/  PLOP3.LUT P0, PT, PT, PT, UP1, 0x80, 0x8 ;  /* 0x000000000008781c */ /* 0x000fe40003f0f018 */
[----:B------:R-:W-:Y:S02]  /*26a0*/  ISETP.LT.AND P2, PT, R5, UR30, P2 ;  /* 0x0000001e05007c0c */ /* 0x000fe40009741270 */
[----:B------:R-:W-:Y:S01]  /*26b0*/  ISETP.LT.AND P0, PT, R9, UR30, P0 ;  /* 0x0000001e09007c0c */ /* 0x000fe20008701270 */
[----:B------:R-:W-:Y:S01]  /*26c0*/  IMAD R25, R12, 0x2, R11 ;  /* 0x000000020c197824 */ /* 0x000fe200078e020b */
[----:B------:R-:W-:-:S02]  /*26d0*/  LEA.HI.X.SX32 R6, R6, R65, 0x1, P3 ;  /* 0x0000004106067211 */ /* 0x000fc400018f0eff */
[C---:B------:R-:W-:Y:S01]  /*26e0*/  IADD3 R5, P4, PT, R7.reuse, R64, RZ ;  /* 0x0000004007057210 */ /* 0x040fe20007f9e0ff */
[----:B------:R-:W-:Y:S01]  /*26f0*/  IMAD R41, R10, 0x2, R25 ;  /* 0x000000020a297824 */ /* 0x000fe200078e0219 */
[----:B------:R-:W-:Y:S01]  /*2700*/  PRMT R139, RZ, 0x7610, R139 ;  /* 0x00007610ff8b7816 */ /* 0x000fe2000000008b */
[----:B------:R-:W-:Y:S01]  /*2710*/  IMAD.U32 R27, RZ, RZ, UR16 ;  /* 0x00000010ff1b7e24 */ /* 0x000fe2000f8e00ff */
[----:B------:R-:W-:Y:S01]  /*2720*/  LEA.HI.X.SX32 R7, R7, R65, 0x1, P4 ;  /* 0x0000004107077211 */ /* 0x000fe200020f0eff */
[----:B------:R-:W-:Y:S01]  /*2730*/  IMAD R12, R12, 0x4, R41 ;  /* 0x000000040c0c7824 */ /* 0x000fe200078e0229 */
[----:B------:R-:W-:-:S03]  /*2740*/  PRMT R138, RZ, 0x7610, R138 ;  /* 0x00007610ff8a7816 */ /* 0x000fc6000000008a */
[----:B------:R-:W-:Y:S02]  /*2750*/  @P0 IMAD.MOV.U32 R8, RZ, RZ, R4 ;  /* 0x000000ffff080224 */ /* 0x000fe400078e0004 */
[----:B------:R-:W-:Y:S01]  /*2760*/  @P0 IMAD.MOV.U32 R9, RZ, RZ, R6 ;  /* 0x000000ffff090224 */ /* 0x000fe200078e0006 */
[----:B------:R-:W-:Y:S01]  /*2770*/  LOP3.LUT R13, R242, 0x18, RZ, 0xfc, !PT ;  /* 0x00000018f20d7812 */ /* 0x000fe200078efcff */
[----:B------:R-:W-:-:S03]  /*2780*/  IMAD R27, R27, 0x2, R12 ;  /* 0x000000021b1b7824 */ /* 0x000fc600078e020c */
[----:B------:R1:W3:Y:S01]  /*2790*/  @P0 LDG.E.U8 R139, desc[UR26][R8.64] ;  /* 0x0000001a088b0981 */ /* 0x0002e2000c1e1100 */
[----:B------:R-:W-:Y:S01]  /*27a0*/  PLOP3.LUT P0, PT, PT, PT, UP1, 0x80, 0x8 ;  /* 0x000000000008781c */ /* 0x000fe20003f0f018 */
[----:B------:R-:W-:Y:S02]  /*27b0*/  IMAD.U32 R14, RZ, RZ, UR16 ;  /* 0x00000010ff0e7e24 */ /* 0x000fe4000f8e00ff */
[----:B------:R-:W-:Y:S01]  /*27c0*/  IMAD R43, R10, 0x2, R27 ;  /* 0x000000020a2b7824 */ /* 0x000fe200078e021b */
[----:B------:R-:W-:Y:S01]  /*27d0*/  ISETP.LT.AND P0, PT, R13, UR30, P0 ;  /* 0x0000001e0d007c0c */ /* 0x000fe20008701270 */
[----:B-1----:R-:W-:Y:S02]  /*27e0*/  @P2 IMAD.MOV.U32 R8, RZ, RZ, R5 ;  /* 0x000000ffff082224 */ /* 0x002fe400078e0005 */
[----:B------:R-:W-:Y:S01]  /*27f0*/  @P2 IMAD.MOV.U32 R9, RZ, RZ, R7 ;  /* 0x000000ffff092224 */ /* 0x000fe200078e0007 */
[----:B------:R-:W-:Y:S01]  /*2800*/  LOP3.LUT R252, R242, 0x20, RZ, 0xfc, !PT ;  /* 0x00000020f2fc7812 */ /* 0x000fe200078efcff */
[----:B------:R-:W-:-:S03]  /*2810*/  IMAD.U32 R18, RZ, RZ, UR16 ;  /* 0x00000010ff127e24 */ /* 0x000fc6000f8e00ff */
[----:B------:R1:W4:Y:S01]  /*2820*/  @P2 LDG.E.U8 R138, desc[UR26][R8.64] ;  /* 0x0000001a088a2981 */ /* 0x000322000c1e1100 */
[----:B------:R-:W-:Y:S01]  /*2830*/  PLOP3.LUT P2, PT, PT, PT, UP1, 0x80, 0x8 ;  /* 0x000000000008781c */ /* 0x000fe20003f4f018 */
[----:B------:R-:W-:Y:S01]  /*2840*/  IMAD R55, R14, 0x2, R43 ;  /* 0x000000020e377824 */ /* 0x000fe200078e022b */
[----:B------:R-:W-:Y:S02]  /*2850*/  LOP3.LUT R248, R242, 0x28, RZ, 0xfc, !PT ;  /* 0x00000028f2f87812 */ /* 0x000fe400078efcff */
[----:B------:R-:W-:Y:S01]  /*2860*/  ISETP.LT.AND P2, PT, R252, UR30, P2 ;  /* 0x0000001efc007c0c */ /* 0x000fe20009741270 */
[----:B------:R-:W-:Y:S01]  /*2870*/  IMAD R13, R18, 0x2, R55 ;  /* 0x00000002120d7824 */ /* 0x000fe200078e0237 */
[----:B------:R-:W-:Y:S02]  /*2880*/  PLOP3.LUT P3, PT, PT, PT, UP1, 0x80, 0x8 ;  /* 0x000000000008781c */ /* 0x000fe40003f6f018 */
[----:B------:R-:W-:Y:S01]  /*2890*/  PRMT R137, RZ, 0x7610, R137 ;  /* 0x00007610ff897816 */ /* 0x000fe20000000089 */
[----:B------:R-:W-:Y:S01]  /*28a0*/  IMAD R29, R14, 0x2, R13 ;  /* 0x000000020e1d7824 */ /* 0x000fe200078e020d */
[----:B-1----:R-:W-:-:S02]  /*28b0*/  IADD3 R8, P4, PT, R11, R64, RZ ;  /* 0x000000400b087210 */ /* 0x002fc40007f9e0ff */
[-C--:B------:R-:W-:Y:S02]  /*28c0*/  IADD3 R9, P5, PT, R12, R64.reuse, RZ ;  /* 0x000000400c097210 */ /* 0x080fe40007fbe0ff */
[-C--:B------:R-:W-:Y:S01]  /*28d0*/  LEA.HI.X.SX32 R11, R11, R65.reuse, 0x1, P4 ;  /* 0x000000410b0b7211 */ /* 0x080fe200020f0eff */
[----:B------:R-:W-:Y:S01]  /*28e0*/  @P0 IMAD.MOV.U32 R14, RZ, RZ, R8 ;  /* 0x000000ffff0e0224 */ /* 0x000fe200078e0008 */
[----:B------:R-:W-:Y:S02]  /*28f0*/  ISETP.LT.AND P3, PT, R248, UR30, P3 ;  /* 0x0000001ef8007c0c */ /* 0x000fe40009f61270 */
[----:B------:R-:W-:Y:S01]  /*2900*/  LEA.HI.X.SX32 R12, R12, R65, 0x1, P5 ;  /* 0x000000410c0c7211 */ /* 0x000fe200028f0eff */
[----:B------:R-:W-:Y:S01]  /*2910*/  @P0 IMAD.MOV.U32 R15, RZ, RZ, R11 ;  /* 0x000000ffff0f0224 */ /* 0x000fe200078e000b */
[----:B------:R-:W-:Y:S02]  /*2920*/  IADD3 R10, P6, PT, R13, R64, RZ ;  /* 0x000000400d0a7210 */ /* 0x000fe40007fde0ff */
[----:B------:R-:W-:-:S02]  /*2930*/  PRMT R133, RZ, 0x7610, R133 ;  /* 0x00007610ff857816 */ /* 0x000fc40000000085 */
[----:B------:R1:W5:Y:S01]  /*2940*/  @P0 LDG.E.U8 R137, desc[UR26][R14.64] ;  /* 0x0000001a0e890981 */ /* 0x000362000c1e1100 */
[----:B------:R-:W-:Y:S02]  /*2950*/  LEA.HI.X.SX32 R13, R13, R65, 0x1, P6 ;  /* 0x000000410d0d7211 */ /* 0x000fe400030f0eff */
[----:B------:R-:W-:Y:S01]  /*2960*/  PRMT R74, RZ, 0x7610, R74 ;  /* 0x00007610ff4a7816 */ /* 0x000fe2000000004a */
[----:B-1----:R-:W-:Y:S02]  /*2970*/  @P2 IMAD.MOV.U32 R14, RZ, RZ, R9 ;  /* 0x000000ffff0e2224 */ /* 0x002fe400078e0009 */
[----:B------:R-:W-:-:S05]  /*2980*/  @P2 IMAD.MOV.U32 R15, RZ, RZ, R12 ;  /* 0x000000ffff0f2224 */ /* 0x000fca00078e000c */
[----:B------:R1:W2:Y:S02]  /*2990*/  @P2 LDG.E.U8 R133, desc[UR26][R14.64] ;  /* 0x0000001a0e852981 */ /* 0x0002a4000c1e1100 */
[----:B-1----:R-:W-:Y:S02]  /*29a0*/  @P3 IMAD.MOV.U32 R14, RZ, RZ, R10 ;  /* 0x000000ffff0e3224 */ /* 0x002fe400078e000a */
[----:B------:R-:W-:-:S05]  /*29b0*/  @P3 IMAD.MOV.U32 R15, RZ, RZ, R13 ;  /* 0x000000ffff0f3224 */ /* 0x000fca00078e000d */
[----:B------:R1:W2:Y:S01]  /*29c0*/  @P3 LDG.E.U8 R74, desc[UR26][R14.64] ;  /* 0x0000001a0e4a3981 */ /* 0x0002a2000c1e1100 */
[----:B------:R-:W-:Y:S02]  /*29d0*/  ISETP.GT.U32.AND P3, PT, R134, R129, PT ;  /* 0x000000818600720c */ /* 0x000fe40003f64070 */
[----:B------:R-:W-:Y:S01]  /*29e0*/  LOP3.LUT R167, R0, 0x7a, RZ, 0xfc, !PT ;  /* 0x0000007a00a77812 */ /* 0x000fe200078efcff */
[----:B------:R-:W-:Y:S02]  /*29f0*/  IMAD.U32 R20, RZ, RZ, UR16 ;  /* 0x00000010ff147e24 */ /* 0x000fe4000f8e00ff */
[----:B------:R-:W-:Y:S01]  /*2a00*/  IMAD R45, R18, 0x2, R29 ;  /* 0x00000002122d7824 */ /* 0x000fe200078e021d */
[----:B------:R-:W-:Y:S02]  /*2a10*/  IABS R17, R167 ;  /* 0x000000a700117213 */ /* 0x000fe40000000000 */
[----:B------:R-:W-:-:S05]  /*2a20*/  ISETP.GT.U32.AND P2, PT, R134, R128, PT ;  /* 0x000000808600720c */ /* 0x000fca0003f44070 */
[----:B------:R-:W-:Y:S01]  /*2a30*/  @!P3 IMAD.IADD R129, R129, 0x1, -R134 ;  /* 0x000000018181b824 */ /* 0x000fe200078e0a86 */
[----:B------:R-:W-:Y:S01]  /*2a40*/  ISETP.GT.U32.AND P3, PT, R134, R126, PT ;  /* 0x0000007e8600720c */ /* 0x000fe20003f64070 */
[----:B-1----:R-:W-:Y:S02]  /*2a50*/  IMAD R15, R20, 0x4, R45 ;  /* 0x00000004140f7824 */ /* 0x002fe400078e022d */
[----:B------:R-:W-:Y:S01]  /*2a60*/  IMAD.HI.U32 R14, R16, R17, RZ ;  /* 0x00000011100e7227 */ /* 0x000fe200078e00ff */
[----:B------:R-:W-:-:S03]  /*2a70*/  ISETP.GT.U32.AND P4, PT, R134, R125, PT ;  /* 0x0000007d8600720c */ /* 0x000fc60003f84070 */
[----:B------:R-:W-:Y:S02]  /*2a80*/  IMAD.U32 R22, RZ, RZ, UR16 ;  /* 0x00000010ff167e24 */ /* 0x000fe4000f8e00ff */
[----:B------:R-:W-:Y:S01]  /*2a90*/  IMAD.MOV R136, RZ, RZ, -R14 ;  /* 0x000000ffff887224 */ /* 0x000fe200078e0a0e */
[C---:B------:R-:W-:Y:S01]  /*2aa0*/  IADD3 R14, P5, PT, R15.reuse, R64, RZ ;  /* 0x000000400f0e7210 */ /* 0x040fe20007fbe0ff */
[----:B------:R-:W-:Y:S02]  /*2ab0*/  IMAD R31, R22, 0x2, R15 ;  /* 0x00000002161f7824 */ /* 0x000fe400078e020f */
[--C-:B------:R-:W-:Y:S01]  /*2ac0*/  @!P3 IMAD.IADD R126, R126, 0x1, -R134.reuse ;  /* 0x000000017e7eb824 */ /* 0x100fe200078e0a86 */
[----:B------:R-:W-:Y:S02]  /*2ad0*/  LEA.HI.X.SX32 R15, R15, R65, 0x1, P5 ;  /* 0x000000410f0f7211 */ /* 0x000fe400028f0eff */
[C---:B------:R-:W-:Y:S02]  /*2ae0*/  ISETP.GT.U32.AND P5, PT, R134.reuse, R124, PT ;  /* 0x0000007c8600720c */ /* 0x040fe40003fa4070 */
[----:B------:R-:W-:Y:S01]  /*2af0*/  ISETP.GT.U32.AND P3, PT, R134, R121, PT ;  /* 0x000000798600720c */ /* 0x000fe20003f64070 */
[----:B------:R-:W-:Y:S01]  /*2b00*/  @!P2 IMAD.IADD R128, R128, 0x1, -R134 ;  /* 0x000000018080a824 */ /* 0x000fe200078e0a86 */
[----:B------:R-:W-:-:S02]  /*2b10*/  ISETP.GT.U32.AND P2, PT, R134, R123, PT ;  /* 0x0000007b8600720c */ /* 0x000fc40003f44070 */
[----:B------:R-:W-:Y:S02]  /*2b20*/  LOP3.LUT R245, R242, 0x30, RZ, 0xfc, !PT ;  /* 0x00000030f2f57812 */ /* 0x000fe400078efcff */
[----:B------:R-:W-:Y:S01]  /*2b30*/  PLOP3.LUT P0, PT, PT, PT, UP1, 0x80, 0x8 ;  /* 0x000000000008781c */ /* 0x000fe20003f0f018 */
[--C-:B------:R-:W-:Y:S01]  /*2b40*/  @!P4 IMAD.IADD R125, R125, 0x1, -R134.reuse ;  /* 0x000000017d7dc824 */ /* 0x100fe200078e0a86 */
[----:B------:R-:W-:Y:S02]  /*2b50*/  ISETP.GT.U32.AND P4, PT, R134, R120, PT ;  /* 0x000000788600720c */ /* 0x000fe40003f84070 */
[----:B------:R-:W-:Y:S02]  /*2b60*/  ISETP.LT.AND P0, PT, R245, UR30, P0 ;  /* 0x0000001ef5007c0c */ /* 0x000fe40008701270 */
[----:B------:R-:W-:Y:S01]  /*2b70*/  LOP3.LUT R165, R0, 0x7c, RZ, 0xfc, !PT ;  /* 0x0000007c00a57812 */ /* 0x000fe200078efcff */
[--C-:B------:R-:W-:Y:S01]  /*2b80*/  @!P5 IMAD.IADD R124, R124, 0x1, -R134.reuse ;  /* 0x000000017c7cd824 */ /* 0x100fe200078e0a86 */
[----:B------:R-:W-:Y:S01]  /*2b90*/  ISETP.GT.U32.AND P5, PT, R134, R119, PT ;  /* 0x000000778600720c */ /* 0x000fe20003fa4070 */
[----:B------:R-:W-:Y:S01]  /*2ba0*/  @!P3 IMAD.IADD R121, R121, 0x1, -R134 ;  /* 0x000000017979b824 */ /* 0x000fe200078e0a86 */
[----:B------:R-:W-:-:S02]  /*2bb0*/  IABS R135, R165 ;  /* 0x000000a500877213 */ /* 0x000fc40000000000 */
[C---:B------:R-:W-:Y:S01]  /*2bc0*/  ISETP.GT.U32.AND P3, PT, R134.reuse, R116, PT ;  /* 0x000000748600720c */ /* 0x040fe20003f64070 */
[----:B------:R-:W-:Y:S01]  /*2bd0*/  @!P2 IMAD.IADD R123, R123, 0x1, -R134 ;  /* 0x000000017b7ba824 */ /* 0x000fe200078e0a86 */
[----:B------:R-:W-:Y:S02]  /*2be0*/  PRMT R132, RZ, 0x7610, R132 ;  /* 0x00007610ff847816 */ /* 0x000fe40000000084 */
[----:B------:R-:W-:Y:S01]  /*2bf0*/  ISETP.GT.U32.AND P6, PT, R134, R127, PT ;  /* 0x0000007f8600720c */ /* 0x000fe20003fc4070 */
[----:B------:R-:W-:Y:S01]  /*2c00*/  IMAD.HI.U32 R16, R16, R135, RZ ;  /* 0x0000008710107227 */ /* 0x000fe200078e00ff */
[----:B------:R-:W-:Y:S02]  /*2c10*/  ISETP.GT.U32.AND P2, PT, R134, R117, PT ;  /* 0x000000758600720c */ /* 0x000fe40003f44070 */
[----:B------:R-:W2:Y:S01]  /*2c20*/  @P0 LDG.E.U8 R132, desc[UR26][R14.64] ;  /* 0x0000001a0e840981 */ /* 0x000ea2000c1e1100 */
[----:B------:R-:W-:Y:S01]  /*2c30*/  @!P4 IMAD.IADD R120, R120, 0x1, -R134 ;  /* 0x000000017878c824 */ /* 0x000fe200078e0a86 */
[C---:B------:R-:W-:Y:S01]  /*2c40*/  ISETP.GT.U32.AND P0, PT, R134.reuse, R118, PT ;  /* 0x000000768600720c */ /* 0x040fe20003f04070 */
[----:B------:R-:W-:Y:S01]  /*2c50*/  IMAD.MOV R16, RZ, RZ, -R16 ;  /* 0x000000ffff107224 */ /* 0x000fe200078e0a10 */
[----:B------:R-:W-:Y:S01]  /*2c60*/  ISETP.GT.U32.AND P4, PT, R134, R115, PT ;  /* 0x000000738600720c */ /* 0x000fe20003f84070 */
[----:B------:R-:W-:-:S02]  /*2c70*/  @!P5 IMAD.IADD R119, R119, 0x1, -R134 ;  /* 0x000000017777d824 */ /* 0x000fc400078e0a86 */
[C---:B------:R-:W-:Y:S01]  /*2c80*/  IMAD R135, R134.reuse, R16, R135 ;  /* 0x0000001086877224 */ /* 0x040fe200078e0287 */
[----:B------:R-:W-:Y:S01]  /*2c90*/  ISETP.GT.U32.AND P5, PT, R134, R114, PT ;  /* 0x000000728600720c */ /* 0x000fe20003fa4070 */
[----:B------:R-:W-:Y:S02]  /*2ca0*/  IMAD.U32 R16, RZ, RZ, UR16 ;  /* 0x00000010ff107e24 */ /* 0x000fe4000f8e00ff */
[--C-:B------:R-:W-:Y:S01]  /*2cb0*/  @!P3 IMAD.IADD R116, R116, 0x1, -R134.reuse ;  /* 0x000000017474b824 */ /* 0x100fe200078e0a86 */
[C---:B------:R-:W-:Y:S01]  /*2cc0*/  ISETP.GT.U32.AND P3, PT, R134.reuse, R112, PT ;  /* 0x000000708600720c */ /* 0x040fe20003f64070 */
[--C-:B------:R-:W-:Y:S01]  /*2cd0*/  @!P6 IMAD.IADD R127, R127, 0x1, -R134.reuse ;  /* 0x000000017f7fe824 */ /* 0x100fe200078e0a86 */
[C---:B------:R-:W-:Y:S01]  /*2ce0*/  ISETP.GT.U32.AND P6, PT, R134.reuse, R122, PT ;  /* 0x0000007a8600720c */ /* 0x040fe20003fc4070 */
[--C-:B------:R-:W-:Y:S01]  /*2cf0*/  @!P2 IMAD.IADD R117, R117, 0x1, -R134.reuse ;  /* 0x000000017575a824 */ /* 0x100fe200078e0a86 */
[----:B------:R-:W-:Y:S01]  /*2d00*/  ISETP.GT.U32.AND P2, PT, R134, R113, PT ;  /* 0x000000718600720c */ /* 0x000fe20003f44070 */
[----:B------:R-:W-:Y:S01]  /*2d10*/  IMAD R47, R16, 0x2, R31 ;  /* 0x00000002102f7824 */ /* 0x000fe200078e021f */
[----:B------:R-:W-:Y:S01]  /*2d20*/  LOP3.LUT R241, R242, 0x38, RZ, 0xfc, !PT ;  /* 0x00000038f2f17812 */ /* 0x000fe200078efcff */
[----:B------:R-:W-:Y:S01]  /*2d30*/  @!P0 IMAD.IADD R118, R118, 0x1, -R134 ;  /* 0x0000000176768824 */ /* 0x000fe200078e0a86 */
[----:B------:R-:W-:Y:S01]  /*2d40*/  PLOP3.LUT P0, PT, PT, PT, UP1, 0x80, 0x8 ;  /* 0x000000000008781c */ /* 0x000fe20003f0f018 */
[----:B------:R-:W-:-:S02]  /*2d50*/  IMAD R57, R18, 0x2, R47 ;  /* 0x0000000212397824 */ /* 0x000fc400078e022f */
[--C-:B------:R-:W-:Y:S01]  /*2d60*/  @!P4 IMAD.IADD R115, R115, 0x1, -R134.reuse ;  /* 0x000000017373c824 */ /* 0x100fe200078e0a86 */
[C---:B------:R-:W-:Y:S01]  /*2d70*/  ISETP.GT.U32.AND P4, PT, R134.reuse, R111, PT ;  /* 0x0000006f8600720c */ /* 0x040fe20003f84070 */
[----:B------:R-:W-:Y:S01]  /*2d80*/  IMAD R136, R134, R136, R17 ;  /* 0x0000008886887224 */ /* 0x000fe200078e0211 */
[----:B------:R-:W-:Y:S01]  /*2d90*/  ISETP.LT.AND P0, PT, R241, UR30, P0 ;  /* 0x0000001ef1007c0c */ /* 0x000fe20008701270 */
[----:B------:R-:W-:Y:S02]  /*2da0*/  IMAD R17, R20, 0x2, R57 ;  /* 0x0000000214117824 */ /* 0x000fe400078e0239 */
[--C-:B------:R-:W-:Y:S01]  /*2db0*/  @!P5 IMAD.IADD R114, R114, 0x1, -R134.reuse ;  /* 0x000000017272d824 */ /* 0x100fe200078e0a86 */
[----:B------:R-:W-:Y:S01]  /*2dc0*/  ISETP.GT.U32.AND P5, PT, R134, R110, PT ;  /* 0x0000006e8600720c */ /* 0x000fe20003fa4070 */
[--C-:B------:R-:W-:Y:S01]  /*2dd0*/  @!P3 IMAD.IADD R112, R112, 0x1, -R134.reuse ;  /* 0x000000017070b824 */ /* 0x100fe200078e0a86 */
[----:B------:R-:W-:Y:S01]  /*2de0*/  ISETP.GT.U32.AND P3, PT, R134, R108, PT ;  /* 0x0000006c8600720c */ /* 0x000fe20003f64070 */
[--C-:B------:R-:W-:Y:S01]  /*2df0*/  @!P6 IMAD.IADD R122, R122, 0x1, -R134.reuse ;  /* 0x000000017a7ae824 */ /* 0x100fe200078e0a86 */
[----:B------:R-:W-:Y:S01]  /*2e00*/  IADD3 R16, P6, PT, R17, R64, RZ ;  /* 0x0000004011107210 */ /* 0x000fe20007fde0ff */
[--C-:B------:R-:W-:Y:S01]  /*2e10*/  @!P2 IMAD.IADD R113, R113, 0x1, -R134.reuse ;  /* 0x000000017171a824 */ /* 0x100fe200078e0a86 */
[----:B------:R-:W-:Y:S01]  /*2e20*/  ISETP.GT.U32.AND P2, PT, R134, R109, PT ;  /* 0x0000006d8600720c */ /* 0x000fe20003f44070 */
[----:B------:R-:W-:Y:S01]  /*2e30*/  IMAD R33, R22, 0x2, R17 ;  /* 0x0000000216217824 */ /* 0x000fe200078e0211 */
[----:B------:R-:W-:Y:S01]  /*2e40*/  PRMT R131, RZ, 0x7610, R131 ;  /* 0x00007610ff837816 */ /* 0x000fe20000000083 */
[----:B------:R-:W-:Y:S01]  /*2e50*/  @!P4 IMAD.IADD R111, R111, 0x1, -R134 ;  /* 0x000000016f6fc824 */ /* 0x000fe200078e0a86 */
[----:B------:R-:W-:-:S02]  /*2e60*/  LEA.HI.X.SX32 R17, R17, R65, 0x1, P6 ;  /* 0x0000004111117211 */ /* 0x000fc400030f0eff */
[----:B------:R-:W-:Y:S02]  /*2e70*/  LOP3.LUT R24, R242, 0x2, RZ, 0xfc, !PT ;  /* 0x00000002f2187812 */ /* 0x000fe400078efcff */
[----:B------:R-:W-:Y:S01]  /*2e80*/  PLOP3.LUT P6, PT, PT, PT, UP1, 0x80, 0x8 ;  /* 0x000000000008781c */ /* 0x000fe20003fcf018 */
[----:B------:R-:W2:Y:S01]  /*2e90*/  @P0 LDG.E.U8 R131, desc[UR26][R16.64] ;  /* 0x0000001a10830981 */ /* 0x000ea2000c1e1100 */
[----:B------:R-:W-:Y:S01]  /*2ea0*/  ISETP.GT.U32.AND P4, PT, R134, R107, PT ;  /* 0x0000006b8600720c */ /* 0x000fe20003f84070 */
[--C-:B------:R-:W-:Y:S01]  /*2eb0*/  @!P5 IMAD.IADD R110, R110, 0x1, -R134.reuse ;  /* 0x000000016e6ed824 */ /* 0x100fe200078e0a86 */
[----:B------:R-:W-:Y:S01]  /*2ec0*/  ISETP.LT.AND P0, PT, R24, UR30, P6 ;  /* 0x0000001e18007c0c */ /* 0x000fe2000b701270 */
[--C-:B------:R-:W-:Y:S01]  /*2ed0*/  @!P3 IMAD.IADD R108, R108, 0x1, -R134.reuse ;  /* 0x000000016c6cb824 */ /* 0x100fe200078e0a86 */
[C---:B------:R-:W-:Y:S02]  /*2ee0*/  ISETP.GT.U32.AND P5, PT, R134.reuse, R106, PT ;  /* 0x0000006a8600720c */ /* 0x040fe40003fa4070 */
[----:B------:R-:W-:Y:S01]  /*2ef0*/  ISETP.GT.U32.AND P3, PT, R134, R104, PT ;  /* 0x000000688600720c */ /* 0x000fe20003f64070 */
[----:B------:R-:W-:Y:S01]  /*2f00*/  @!P2 IMAD.IADD R109, R109, 0x1, -R134 ;  /* 0x000000016d6da824 */ /* 0x000fe200078e0a86 */
[----:B------:R-:W-:-:S02]  /*2f10*/  IADD3 R18, P6, PT, R19, R64, RZ ;  /* 0x0000004013127210 */ /* 0x000fc40007fde0ff */
[----:B------:R-:W-:Y:S02]  /*2f20*/  ISETP.GT.U32.AND P2, PT, R134, R105, PT ;  /* 0x000000698600720c */ /* 0x000fe40003f44070 */
[----:B------:R-:W-:Y:S01]  /*2f30*/  PRMT R130, RZ, 0x7610, R130 ;  /* 0x00007610ff827816 */ /* 0x000fe20000000082 */
[--C-:B------:R-:W-:Y:S01]  /*2f40*/  @!P4 IMAD.IADD R107, R107, 0x1, -R134.reuse ;  /* 0x000000016b6bc824 */ /* 0x100fe200078e0a86 */
[----:B------:R-:W-:Y:S02]  /*2f50*/  LEA.HI.X.SX32 R19, R19, R65, 0x1, P6 ;  /* 0x0000004113137211 */ /* 0x000fe400030f0eff */
[----:B------:R-:W-:Y:S02]  /*2f60*/  LOP3.LUT R20, R242, 0xa, RZ, 0xfc, !PT ;  /* 0x0000000af2147812 */ /* 0x000fe400078efcff */
[----:B------:R-:W-:Y:S01]  /*2f70*/  PLOP3.LUT P6, PT, PT, PT, UP1, 0x80, 0x8 ;  /* 0x000000000008781c */ /* 0x000fe20003fcf018 */
[----:B------:R-:W2:Y:S01]  /*2f80*/  @P0 LDG.E.U8 R130, desc[UR26][R18.64] ;  /* 0x0000001a12820981 */ /* 0x000ea2000c1e1100 */
[----:B------:R-:W-:Y:S01]  /*2f90*/  ISETP.GT.U32.AND P4, PT, R134, R103, PT ;  /* 0x000000678600720c */ /* 0x000fe20003f84070 */
[--C-:B------:R-:W-:Y:S01]  /*2fa0*/  @!P5 IMAD.IADD R106, R106, 0x1, -R134.reuse ;  /* 0x000000016a6ad824 */ /* 0x100fe200078e0a86 */
[----:B------:R-:W-:Y:S01]  /*2fb0*/  ISETP.LT.AND P0, PT, R20, UR30, P6 ;  /* 0x0000001e14007c0c */ /* 0x000fe2000b701270 */
[----:B------:R-:W-:Y:S01]  /*2fc0*/  @!P3 IMAD.IADD R104, R104, 0x1, -R134 ;  /* 0x000000016868b824 */ /* 0x000fe200078e0a86 */
[----:B------:R-:W-:-:S02]  /*2fd0*/  ISETP.GT.U32.AND P5, PT, R134, R102, PT ;  /* 0x000000668600720c */ /* 0x000fc40003fa4070 */
[C---:B------:R-:W-:Y:S01]  /*2fe0*/  ISETP.GT.U32.AND P3, PT, R134.reuse, R100, PT ;  /* 0x000000648600720c */ /* 0x040fe20003f64070 */
[--C-:B------:R-:W-:Y:S01]  /*2ff0*/  @!P2 IMAD.IADD R105, R105, 0x1, -R134.reuse ;  /* 0x000000016969a824 */ /* 0x100fe200078e0a86 */
[----:B------:R-:W-:Y:S02]  /*3000*/  IADD3 R20, P6, PT, R21, R64, RZ ;  /* 0x0000004015147210 */ /* 0x000fe40007fde0ff */
[----:B------:R-:W-:Y:S02]  /*3010*/  ISETP.GT.U32.AND P2, PT, R134, R101, PT ;  /* 0x000000658600720c */ /* 0x000fe40003f44070 */
[----:B------:R-:W-:Y:S01]  /*3020*/  PRMT R141, RZ, 0x7610, R141 ;  /* 0x00007610ff8d7816 */ /* 0x000fe2000000008d */
[----:B------:R-:W-:Y:S01]  /*3030*/  @!P4 IMAD.IADD R103, R103, 0x1, -R134 ;  /* 0x000000016767c824 */ /* 0x000fe200078e0a86 */
[----:B------:R-:W-:Y:S02]  /*3040*/  LEA.HI.X.SX32 R21, R21, R65, 0x1, P6 ;  /* 0x0000004115157211 */ /* 0x000fe400030f0eff */
[----:B------:R-:W-:-:S02]  /*3050*/  LOP3.LUT R22, R242, 0x12, RZ, 0xfc, !PT ;  /* 0x00000012f2167812 */ /* 0x000fc400078efcff */
        /* <DEDUP_REMOVED lines=62> */
[C---:B------:R-:W-:Y:S01]  /*3440*/  IADD3 R30, P4, PT, R31.reuse, R64, RZ ;  /* 0x000000401f1e7210 */ /* 0x040fe20007f9e0ff */
[--C-:B------:R-:W-:Y:S01]  /*3450*/  @!P5 IMAD.IADD R86, R86, 0x1, -R134.reuse ;  /* 0x000000015656d824 */ /* 0x100fe200078e0a86 */
[----:B------:R-:W-:Y:S01]  /*3460*/  ISETP.LT.AND P0, PT, R244, UR30, P6 ;  /* 0x0000001ef4007c0c */ /* 0x000fe2000b701270 */
[----:B------:R-:W-:Y:S01]  /*3470*/  @!P3 IMAD.IADD R84, R84, 0x1, -R134 ;  /* 0x000000015454b824 */ /* 0x000fe200078e0a86 */
[----:B------:R-:W-:Y:S02]  /*3480*/  LEA.HI.X.SX32 R31, R31, R65, 0x1, P4 ;  /* 0x000000411f1f7211 */ /* 0x000fe400020f0eff */
[C---:B------:R-:W-:Y:S02]  /*3490*/  ISETP.GT.U32.AND P4, PT, R134.reuse, R82, PT ;  /* 0x000000528600720c */ /* 0x040fe40003f84070 */
[----:B------:R-:W-:-:S02]  /*34a0*/  ISETP.GT.U32.AND P5, PT, R134, R80, PT ;  /* 0x000000508600720c */ /* 0x000fc40003fa4070 */
[C---:B------:R-:W-:Y:S01]  /*34b0*/  ISETP.GT.U32.AND P3, PT, R134.reuse, R79, PT ;  /* 0x0000004f8600720c */ /* 0x040fe20003f64070 */
[----:B------:R-:W-:Y:S01]  /*34c0*/  @!P2 IMAD.IADD R85, R85, 0x1, -R134 ;  /* 0x000000015555a824 */ /* 0x000fe200078e0a86 */
[C---:B------:R-:W-:Y:S02]  /*34d0*/  ISETP.GT.U32.AND P2, PT, R134.reuse, R81, PT ;  /* 0x000000518600720c */ /* 0x040fe40003f44070 */
[----:B------:R-:W-:Y:S02]  /*34e0*/  PRMT R146, RZ, 0x7610, R146 ;  /* 0x00007610ff927816 */ /* 0x000fe40000000092 */
[----:B------:R-:W-:Y:S02]  /*34f0*/  ISETP.GT.U32.AND P6, PT, R134, R83, PT ;  /* 0x000000538600720c */ /* 0x000fe40003fc4070 */
[----:B------:R-:W-:Y:S01]  /*3500*/  LOP3.LUT R240, R242, 0x3a, RZ, 0xfc, !PT ;  /* 0x0000003af2f07812 */ /* 0x000fe200078efcff */
[--C-:B------:R-:W-:Y:S01]  /*3510*/  @!P4 IMAD.IADD R82, R82, 0x1, -R134.reuse ;  /* 0x000000015252c824 */ /* 0x100fe200078e0a86 */
[----:B------:R-:W2:Y:S01]  /*3520*/  @P0 LDG.E.U8 R146, desc[UR26][R30.64] ;  /* 0x0000001a1e920981 */ /* 0x000ea2000c1e1100 */
[----:B------:R-:W-:Y:S01]  /*3530*/  PLOP3.LUT P0, PT, PT, PT, UP1, 0x80, 0x8 ;  /* 0x000000000008781c */ /* 0x000fe20003f0f018 */
[--C-:B------:R-:W-:Y:S01]  /*3540*/  @!P5 IMAD.IADD R80, R80, 0x1, -R134.reuse ;  /* 0x000000015050d824 */ /* 0x100fe200078e0a86 */
[C---:B------:R-:W-:Y:S01]  /*3550*/  ISETP.GT.U32.AND P4, PT, R134.reuse, R78, PT ;  /* 0x0000004e8600720c */ /* 0x040fe20003f84070 */
[----:B------:R-:W-:Y:S01]  /*3560*/  @!P3 IMAD.IADD R79, R79, 0x1, -R134 ;  /* 0x000000014f4fb824 */ /* 0x000fe200078e0a86 */
[----:B------:R-:W-:-:S02]  /*3570*/  ISETP.GT.U32.AND P5, PT, R134, R76, PT ;  /* 0x0000004c8600720c */ /* 0x000fc40003fa4070 */
[----:B------:R-:W-:Y:S01]  /*3580*/  ISETP.GT.U32.AND P3, PT, R134, R73, PT ;  /* 0x000000498600720c */ /* 0x000fe20003f64070 */
[--C-:B------:R-:W-:Y:S01]  /*3590*/  @!P2 IMAD.IADD R81, R81, 0x1, -R134.reuse ;  /* 0x000000015151a824 */ /* 0x100fe200078e0a86 */
[----:B------:R-:W-:Y:S02]  /*35a0*/  ISETP.LT.AND P0, PT, R240, UR30, P0 ;  /* 0x0000001ef0007c0c */ /* 0x000fe40008701270 */
[----:B------:R-:W-:Y:S01]  /*35b0*/  ISETP.GT.U32.AND P2, PT, R134, R77, PT ;  /* 0x0000004d8600720c */ /* 0x000fe20003f44070 */
[----:B------:R-:W-:Y:S01]  /*35c0*/  @!P6 IMAD.IADD R83, R83, 0x1, -R134 ;  /* 0x000000015353e824 */ /* 0x000fe200078e0a86 */
[----:B------:R-:W-:Y:S01]  /*35d0*/  IADD3 R32, P6, PT, R33, R64, RZ ;  /* 0x0000004021207210 */ /* 0x000fe20007fde0ff */
[----:B------:R-:W-:Y:S01]  /*35e0*/  IMAD.U32 R34, RZ, RZ, UR16 ;  /* 0x00000010ff227e24 */ /* 0x000fe2000f8e00ff */
[----:B------:R-:W-:-:S03]  /*35f0*/  PRMT R147, RZ, 0x7610, R147 ;  /* 0x00007610ff937816 */ /* 0x000fc60000000093 */
[----:B------:R-:W-:Y:S01]  /*3600*/  IMAD R49, R34, 0x2, R33 ;  /* 0x0000000222317824 */ /* 0x000fe200078e0221 */
[----:B------:R-:W-:Y:S01]  /*3610*/  LEA.HI.X.SX32 R33, R33, R65, 0x1, P6 ;  /* 0x0000004121217211 */ /* 0x000fe200030f0eff */
[--C-:B------:R-:W-:Y:S01]  /*3620*/  @!P4 IMAD.IADD R78, R78, 0x1, -R134.reuse ;  /* 0x000000014e4ec824 */ /* 0x100fe200078e0a86 */
[----:B------:R-:W-:Y:S01]  /*3630*/  LOP3.LUT R36, R242, 0x4, RZ, 0xfc, !PT ;  /* 0x00000004f2247812 */ /* 0x000fe200078efcff */
[--C-:B------:R-:W-:Y:S01]  /*3640*/  @!P5 IMAD.IADD R76, R76, 0x1, -R134.reuse ;  /* 0x000000014c4cd824 */ /* 0x100fe200078e0a86 */
[----:B------:R-:W-:Y:S01]  /*3650*/  PLOP3.LUT P6, PT, PT, PT, UP1, 0x80, 0x8 ;  /* 0x000000000008781c */ /* 0x000fe20003fcf018 */
[--C-:B------:R-:W-:Y:S01]  /*3660*/  @!P3 IMAD.IADD R73, R73, 0x1, -R134.reuse ;  /* 0x000000014949b824 */ /* 0x100fe200078e0a86 */
[C---:B------:R-:W-:Y:S01]  /*3670*/  ISETP.GT.U32.AND P4, PT, R134.reuse, R72, PT ;  /* 0x000000488600720c */ /* 0x040fe20003f84070 */
[----:B------:R-:W2:Y:S01]  /*3680*/  @P0 LDG.E.U8 R147, desc[UR26][R32.64] ;  /* 0x0000001a20930981 */ /* 0x000ea2000c1e1100 */
[C---:B------:R-:W-:Y:S02]  /*3690*/  ISETP.GT.U32.AND P5, PT, R134.reuse, R70, PT ;  /* 0x000000468600720c */ /* 0x040fe40003fa4070 */
[----:B------:R-:W-:Y:S01]  /*36a0*/  ISETP.GT.U32.AND P3, PT, R134, R69, PT ;  /* 0x000000458600720c */ /* 0x000fe20003f64070 */
[----:B------:R-:W-:Y:S01]  /*36b0*/  @!P2 IMAD.IADD R77, R77, 0x1, -R134 ;  /* 0x000000014d4da824 */ /* 0x000fe200078e0a86 */
[----:B------:R-:W-:-:S02]  /*36c0*/  ISETP.LT.AND P0, PT, R36, UR30, P6 ;  /* 0x0000001e24007c0c */ /* 0x000fc4000b701270 */
[----:B------:R-:W-:Y:S02]  /*36d0*/  ISETP.GT.U32.AND P2, PT, R134, R71, PT ;  /* 0x000000478600720c */ /* 0x000fe40003f44070 */
[C---:B------:R-:W-:Y:S02]  /*36e0*/  IADD3 R34, P6, PT, R35.reuse, R64, RZ ;  /* 0x0000004023227210 */ /* 0x040fe40007fde0ff */
[----:B------:R-:W-:Y:S02]  /*36f0*/  PRMT R148, RZ, 0x7610, R148 ;  /* 0x00007610ff947816 */ /* 0x000fe40000000094 */
[----:B------:R-:W-:Y:S01]  /*3700*/  LEA.HI.X.SX32 R35, R35, R65, 0x1, P6 ;  /* 0x0000004123237211 */ /* 0x000fe200030f0eff */
[--C-:B------:R-:W-:Y:S01]  /*3710*/  @!P4 IMAD.IADD R72, R72, 0x1, -R134.reuse ;  /* 0x000000014848c824 */ /* 0x100fe200078e0a86 */
[----:B------:R-:W-:Y:S01]  /*3720*/  LOP3.LUT R36, R242, 0xc, RZ, 0xfc, !PT ;  /* 0x0000000cf2247812 */ /* 0x000fe200078efcff */
[--C-:B------:R-:W-:Y:S01]  /*3730*/  @!P5 IMAD.IADD R70, R70, 0x1, -R134.reuse ;  /* 0x000000014646d824 */ /* 0x100fe200078e0a86 */
[----:B------:R-:W-:Y:S01]  /*3740*/  PLOP3.LUT P6, PT, PT, PT, UP1, 0x80, 0x8 ;  /* 0x000000000008781c */ /* 0x000fe20003fcf018 */
[----:B------:R-:W-:Y:S01]  /*3750*/  @!P3 IMAD.IADD R69, R69, 0x1, -R134 ;  /* 0x000000014545b824 */ /* 0x000fe200078e0a86 */
[C---:B------:R-:W-:Y:S01]  /*3760*/  ISETP.GT.U32.AND P4, PT, R134.reuse, R68, PT ;  /* 0x000000448600720c */ /* 0x040fe20003f84070 */
[----:B------:R-:W2:Y:S01]  /*3770*/  @P0 LDG.E.U8 R148, desc[UR26][R34.64] ;  /* 0x0000001a22940981 */ /* 0x000ea2000c1e1100 */
[----:B------:R-:W-:-:S02]  /*3780*/  ISETP.GT.U32.AND P5, PT, R134, R66, PT ;  /* 0x000000428600720c */ /* 0x000fc40003fa4070 */
[----:B------:R-:W-:Y:S01]  /*3790*/  ISETP.GT.U32.AND P3, PT, R134, R136, PT ;  /* 0x000000888600720c */ /* 0x000fe20003f64070 */
[--C-:B------:R-:W-:Y:S01]  /*37a0*/  @!P2 IMAD.IADD R71, R71, 0x1, -R134.reuse ;  /* 0x000000014747a824 */ /* 0x100fe200078e0a86 */
[----:B------:R-:W-:Y:S02]  /*37b0*/  ISETP.LT.AND P0, PT, R36, UR30, P6 ;  /* 0x0000001e24007c0c */ /* 0x000fe4000b701270 */
        /* <DEDUP_REMOVED lines=13> */
[----:B------:R-:W-:Y:S01]  /*3890*/  @!P2 IMAD.IADD R67, R67, 0x1, -R134 ;  /* 0x000000014343a824 */ /* 0x000fe200078e0a86 */
        /* <DEDUP_REMOVED lines=106> */
[----:B------:R-:W-:-:S04]  /*3f40*/  IADD3 R52, P2, PT, R53, R64, RZ ;  /* 0x0000004035347210 */ /* 0x000fc80007f5e0ff */
[----:B------:R-:W-:Y:S02]  /*3f50*/  LEA.HI.X.SX32 R53, R53, R65, 0x1, P2 ;  /* 0x0000004135357211 */ /* 0x000fe400010f0eff */
[----:B------:R-:W-:Y:S01]  /*3f60*/  ISETP.GT.U32.AND P2, PT, R134, R100, PT ;  /* 0x000000648600720c */ /* 0x000fe20003f44070 */
[--C-:B------:R-:W-:Y:S01]  /*3f70*/  @!P4 IMAD.IADD R102, R102, 0x1, -R134.reuse ;  /* 0x000000016666c824 */ /* 0x100fe200078e0a86 */
[C---:B------:R-:W-:Y:S01]  /*3f80*/  ISETP.GT.U32.AND P4, PT, R134.reuse, R97, PT ;  /* 0x000000618600720c */ /* 0x040fe20003f84070 */
[--C-:B------:R-:W-:Y:S01]  /*3f90*/  @!P5 IMAD.IADD R101, R101, 0x1, -R134.reuse ;  /* 0x000000016565d824 */ /* 0x100fe200078e0a86 */
[----:B------:R-:W-:Y:S01]  /*3fa0*/  PRMT R157, RZ, 0x7610, R157 ;  /* 0x00007610ff9d7816 */ /* 0x000fe2000000009d */
[----:B------:R-:W-:Y:S01]  /*3fb0*/  @!P3 IMAD.IADD R99, R99, 0x1, -R134 ;  /* 0x000000016363b824 */ /* 0x000fe200078e0a86 */
[C---:B------:R-:W-:Y:S02]  /*3fc0*/  ISETP.GT.U32.AND P5, PT, R134.reuse, R98, PT ;  /* 0x000000628600720c */ /* 0x040fe40003fa4070 */
[----:B------:R-:W-:-:S02]  /*3fd0*/  ISETP.GT.U32.AND P3, PT, R134, R95, PT ;  /* 0x0000005f8600720c */ /* 0x000fc40003f64070 */
[----:B------:R-:W-:Y:S01]  /*3fe0*/  LOP3.LUT R249, R242, 0x26, RZ, 0xfc, !PT ;  /* 0x00000026f2f97812 */ /* 0x000fe200078efcff */
[----:B------:R-:W2:Y:S01]  /*3ff0*/  @P0 LDG.E.U8 R157, desc[UR26][R52.64] ;  /* 0x0000001a349d0981 */ /* 0x000ea2000c1e1100 */
[----:B------:R-:W-:Y:S01]  /*4000*/  PLOP3.LUT P6, PT, PT, PT, UP1, 0x80, 0x8 ;  /* 0x000000000008781c */ /* 0x000fe20003fcf018 */
[--C-:B------:R-:W-:Y:S01]  /*4010*/  @!P2 IMAD.IADD R100, R100, 0x1, -R134.reuse ;  /* 0x000000016464a824 */ /* 0x100fe200078e0a86 */
[----:B------:R-:W-:Y:S02]  /*4020*/  ISETP.GT.U32.AND P2, PT, R134, R96, PT ;  /* 0x000000608600720c */ /* 0x000fe40003f44070 */
[----:B------:R-:W-:Y:S01]  /*4030*/  ISETP.LT.AND P0, PT, R249, UR30, P6 ;  /* 0x0000001ef9007c0c */ /* 0x000fe2000b701270 */
[--C-:B------:R-:W-:Y:S01]  /*4040*/  @!P4 IMAD.IADD R97, R97, 0x1, -R134.reuse ;  /* 0x000000016161c824 */ /* 0x100fe200078e0a86 */
[----:B------:R-:W-:Y:S01]  /*4050*/  IADD3 R54, P6, PT, R55, R64, RZ ;  /* 0x0000004037367210 */ /* 0x000fe20007fde0ff */
[--C-:B------:R-:W-:Y:S01]  /*4060*/  @!P5 IMAD.IADD R98, R98, 0x1, -R134.reuse ;  /* 0x000000016262d824 */ /* 0x100fe200078e0a86 */
[----:B------:R-:W-:Y:S01]  /*4070*/  ISETP.GT.U32.AND P4, PT, R134, R93, PT ;  /* 0x0000005d8600720c */ /* 0x000fe20003f84070 */
[----:B------:R-:W-:Y:S01]  /*4080*/  @!P3 IMAD.IADD R95, R95, 0x1, -R134 ;  /* 0x000000015f5fb824 */ /* 0x000fe200078e0a86 */
[----:B------:R-:W-:-:S02]  /*4090*/  PRMT R158, RZ, 0x7610, R158 ;  /* 0x00007610ff9e7816 */ /* 0x000fc4000000009e */
[C---:B------:R-:W-:Y:S02]  /*40a0*/  ISETP.GT.U32.AND P5, PT, R134.reuse, R94, PT ;  /* 0x0000005e8600720c */ /* 0x040fe40003fa4070 */
[----:B------:R-:W-:Y:S02]  /*40b0*/  ISETP.GT.U32.AND P3, PT, R134, R91, PT ;  /* 0x0000005b8600720c */ /* 0x000fe40003f64070 */
[----:B------:R-:W-:Y:S02]  /*40c0*/  LEA.HI.X.SX32 R55, R55, R65, 0x1, P6 ;  /* 0x0000004137377211 */ /* 0x000fe400030f0eff */
[----:B------:R-:W-:Y:S02]  /*40d0*/  LOP3.LUT R242, R242, 0x36, RZ, 0xfc, !PT ;  /* 0x00000036f2f27812 */ /* 0x000fe400078efcff */
[----:B------:R-:W-:Y:S01]  /*40e0*/  PLOP3.LUT P6, PT, PT, PT, UP1, 0x80, 0x8 ;  /* 0x000000000008781c */ /* 0x000fe20003fcf018 */
[----:B------:R-:W2:Y:S01]  /*40f0*/  @P0 LDG.E.U8 R158, desc[UR26][R54.64] ;  /* 0x0000001a369e0981 */ /* 0x000ea2000c1e1100 */
[----:B------:R-:W-:Y:S01]  /*4100*/  @!P2 IMAD.IADD R96, R96, 0x1, -R134 ;  /* 0x000000016060a824 */ /* 0x000fe200078e0a86 */
[----:B------:R-:W-:-:S02]  /*4110*/  ISETP.GT.U32.AND P2, PT, R134, R92, PT ;  /* 0x0000005c8600720c */ /* 0x000fc40003f44070 */
[----:B------:R-:W-:Y:S01]  /*4120*/  ISETP.LT.AND P0, PT, R242, UR30, P6 ;  /* 0x0000001ef2007c0c */ /* 0x000fe2000b701270 */
[--C-:B------:R-:W-:Y:S01]  /*4130*/  @!P4 IMAD.IADD R93, R93, 0x1, -R134.reuse ;  /* 0x000000015d5dc824 */ /* 0x100fe200078e0a86 */
[----:B------:R-:W-:Y:S01]  /*4140*/  IADD3 R56, P6, PT, R57, R64, RZ ;  /* 0x0000004039387210 */ /* 0x000fe20007fde0ff */
[--C-:B------:R-:W-:Y:S01]  /*4150*/  @!P5 IMAD.IADD R94, R94, 0x1, -R134.reuse ;  /* 0x000000015e5ed824 */ /* 0x100fe200078e0a86 */
[----:B------:R-:W-:Y:S01]  /*4160*/  LEA.HI R58, R163, 0xe, RZ, 0x1a ;  /* 0x0000000ea33a7811 */ /* 0x000fe200078fd0ff */
[----:B------:R-:W-:Y:S01]  /*4170*/  @!P3 IMAD.IADD R91, R91, 0x1, -R134 ;  /* 0x000000015b5bb824 */ /* 0x000fe200078e0a86 */
[C---:B------:R-:W-:Y:S02]  /*4180*/  ISETP.GT.U32.AND P4, PT, R134.reuse, R89, PT ;  /* 0x000000598600720c */ /* 0x040fe40003f84070 */
[----:B------:R-:W-:Y:S02]  /*4190*/  PRMT R159, RZ, 0x7610, R159 ;  /* 0x00007610ff9f7816 */ /* 0x000fe4000000009f */
[----:B------:R-:W-:-:S02]  /*41a0*/  ISETP.GT.U32.AND P5, PT, R134, R90, PT ;  /* 0x0000005a8600720c */ /* 0x000fc40003fa4070 */
[----:B------:R-:W-:Y:S02]  /*41b0*/  ISETP.GT.U32.AND P3, PT, R134, R88, PT ;  /* 0x000000588600720c */ /* 0x000fe40003f64070 */
[-C--:B------:R-:W-:Y:S01]  /*41c0*/  LEA.HI.X.SX32 R57, R57, R65.reuse, 0x1, P6 ;  /* 0x0000004139397211 */ /* 0x080fe200030f0eff */
[----:B------:R-:W-:Y:S01]  /*41d0*/  IMAD R59, R58, UR16, RZ ;  /* 0x000000103a3b7c24 */ /* 0x000fe2000f8e02ff */
[----:B------:R-:W-:Y:S01]  /*41e0*/  PLOP3.LUT P6, PT, PT, PT, UP1, 0x80, 0x8 ;  /* 0x000000000008781c */ /* 0x000fe20003fcf018 */
[--C-:B------:R-:W-:Y:S02]  /*41f0*/  @!P2 IMAD.IADD R92, R92, 0x1, -R134.reuse ;  /* 0x000000015c5ca824 */ /* 0x100fe400078e0a86 */
[----:B------:R-:W2:Y:S01]  /*4200*/  @P0 LDG.E.U8 R159, desc[UR26][R56.64] ;  /* 0x0000001a389f0981 */ /* 0x000ea2000c1e1100 */
[----:B------:R-:W-:Y:S02]  /*4210*/  ISETP.LT.AND P0, PT, R58, UR30, P6 ;  /* 0x0000001e3a007c0c */ /* 0x000fe4000b701270 */
[----:B------:R-:W-:Y:S01]  /*4220*/  IADD3 R58, P2, PT, R59, R64, RZ ;  /* 0x000000403b3a7210 */ /* 0x000fe20007f5e0ff */
[--C-:B------:R-:W-:Y:S01]  /*4230*/  @!P4 IMAD.IADD R89, R89, 0x1, -R134.reuse ;  /* 0x000000015959c824 */ /* 0x100fe200078e0a86 */
[----:B------:R-:W-:Y:S01]  /*4240*/  ISETP.GT.U32.AND P4, PT, R134, R84, PT ;  /* 0x000000548600720c */ /* 0x000fe20003f84070 */
[--C-:B------:R-:W-:Y:S01]  /*4250*/  @!P5 IMAD.IADD R90, R90, 0x1, -R134.reuse ;  /* 0x000000015a5ad824 */ /* 0x100fe200078e0a86 */
[----:B------:R-:W-:Y:S01]  /*4260*/  LEA.HI.X.SX32 R59, R59, R65, 0x1, P2 ;  /* 0x000000413b3b7211 */ /* 0x000fe200010f0eff */
[----:B------:R-:W-:Y:S01]  /*4270*/  @!P3 IMAD.IADD R88, R88, 0x1, -R134 ;  /* 0x000000015858b824 */ /* 0x000fe200078e0a86 */
[----:B------:R-:W-:-:S02]  /*4280*/  ISETP.GT.U32.AND P2, PT, R134, R87, PT ;  /* 0x000000578600720c */ /* 0x000fc40003f44070 */
[C---:B------:R-:W-:Y:S02]  /*4290*/  ISETP.GT.U32.AND P5, PT, R134.reuse, R85, PT ;  /* 0x000000558600720c */ /* 0x040fe40003fa4070 */
[C---:B------:R-:W-:Y:S02]  /*42a0*/  ISETP.GT.U32.AND P3, PT, R134.reuse, R83, PT ;  /* 0x000000538600720c */ /* 0x040fe40003f64070 */
[----:B------:R-:W-:Y:S02]  /*42b0*/  PRMT R160, RZ, 0x7610, R160 ;  /* 0x00007610ffa07816 */ /* 0x000fe400000000a0 */
[C---:B------:R-:W-:Y:S02]  /*42c0*/  ISETP.GT.U32.AND P6, PT, R134.reuse, R86, PT ;  /* 0x000000568600720c */ /* 0x040fe40003fc4070 */
[----:B------:R-:W-:Y:S02]  /*42d0*/  LEA.HI R60, R163, 0x1e, RZ, 0x1a ;  /* 0x0000001ea33c7811 */ /* 0x000fe400078fd0ff */
[----:B------:R-:W2:Y:S01]  /*42e0*/  @P0 LDG.E.U8 R160, desc[UR26][R58.64] ;  /* 0x0000001a3aa00981 */ /* 0x000ea2000c1e1100 */
[----:B------:R-:W-:Y:S01]  /*42f0*/  PLOP3.LUT P0, PT, PT, PT, UP1, 0x80, 0x8 ;  /* 0x000000000008781c */ /* 0x000fe20003f0f018 */
[--C-:B------:R-:W-:Y:S01]  /*4300*/  @!P2 IMAD.IADD R87, R87, 0x1, -R134.reuse ;  /* 0x000000015757a824 */ /* 0x100fe200078e0a86 */
[----:B------:R-:W-:Y:S01]  /*4310*/  ISETP.GT.U32.AND P2, PT, R134, R82, PT ;  /* 0x000000528600720c */ /* 0x000fe20003f44070 */
[C---:B------:R-:W-:Y:S01]  /*4320*/  IMAD R61, R60.reuse, UR16, RZ ;  /* 0x000000103c3d7c24 */ /* 0x040fe2000f8e02ff */
[----:B------:R-:W-:Y:S01]  /*4330*/  ISETP.LT.AND P0, PT, R60, UR30, P0 ;  /* 0x0000001e3c007c0c */ /* 0x000fe20008701270 */
[--C-:B------:R-:W-:Y:S01]  /*4340*/  @!P4 IMAD.IADD R84, R84, 0x1, -R134.reuse ;  /* 0x000000015454c824 */ /* 0x100fe200078e0a86 */
[C---:B------:R-:W-:Y:S01]  /*4350*/  ISETP.GT.U32.AND P4, PT, R134.reuse, R79, PT ;  /* 0x0000004f8600720c */ /* 0x040fe20003f84070 */
[--C-:B------:R-:W-:Y:S01]  /*4360*/  @!P5 IMAD.IADD R85, R85, 0x1, -R134.reuse ;  /* 0x000000015555d824 */ /* 0x100fe200078e0a86 */
[C---:B------:R-:W-:Y:S01]  /*4370*/  ISETP.GT.U32.AND P5, PT, R134.reuse, R81, PT ;  /* 0x000000518600720c */ /* 0x040fe20003fa4070 */
[--C-:B------:R-:W-:Y:S01]  /*4380*/  @!P3 IMAD.IADD R83, R83, 0x1, -R134.reuse ;  /* 0x000000015353b824 */ /* 0x100fe200078e0a86 */
[----:B------:R-:W-:Y:S01]  /*4390*/  ISETP.GT.U32.AND P3, PT, R134, R80, PT ;  /* 0x000000508600720c */ /* 0x000fe20003f64070 */
[----:B------:R-:W-:Y:S01]  /*43a0*/  @!P6 IMAD.IADD R86, R86, 0x1, -R134 ;  /* 0x000000015656e824 */ /* 0x000fe200078e0a86 */
[----:B------:R-:W-:-:S02]  /*43b0*/  IADD3 R60, P6, PT, R61, R64, RZ ;  /* 0x000000403d3c7210 */ /* 0x000fc40007fde0ff */
[----:B------:R-:W-:Y:S02]  /*43c0*/  LEA.HI R62, R163, 0x2e, RZ, 0x1a ;  /* 0x0000002ea33e7811 */ /* 0x000fe400078fd0ff */
[----:B------:R-:W-:Y:S02]  /*43d0*/  PRMT R161, RZ, 0x7610, R161 ;  /* 0x00007610ffa17816 */ /* 0x000fe400000000a1 */
[----:B------:R-:W-:Y:S01]  /*43e0*/  LEA.HI.X.SX32 R61, R61, R65, 0x1, P6 ;  /* 0x000000413d3d7211 */ /* 0x000fe200030f0eff */
[----:B------:R-:W-:Y:S01]  /*43f0*/  IMAD R63, R62, UR16, RZ ;  /* 0x000000103e3f7c24 */ /* 0x000fe2000f8e02ff */
[----:B------:R-:W-:Y:S01]  /*4400*/  PLOP3.LUT P6, PT, PT, PT, UP1, 0x80, 0x8 ;  /* 0x000000000008781c */ /* 0x000fe20003fcf018 */
[--C-:B------:R-:W-:Y:S01]  /*4410*/  @!P2 IMAD.IADD R82, R82, 0x1, -R134.reuse ;  /* 0x000000015252a824 */ /* 0x100fe200078e0a86 */
[----:B------:R-:W-:Y:S01]  /*4420*/  ISETP.GT.U32.AND P2, PT, R134, R78, PT ;  /* 0x0000004e8600720c */ /* 0x000fe20003f44070 */
[----:B------:R-:W2:Y:S01]  /*4430*/  @P0 LDG.E.U8 R161, desc[UR26][R60.64] ;  /* 0x0000001a3ca10981 */ /* 0x000ea2000c1e1100 */
[--C-:B------:R-:W-:Y:S01]  /*4440*/  @!P4 IMAD.IADD R79, R79, 0x1, -R134.reuse ;  /* 0x000000014f4fc824 */ /* 0x100fe200078e0a86 */
[----:B------:R-:W-:Y:S01]  /*4450*/  ISETP.LT.AND P0, PT, R62, UR30, P6 ;  /* 0x0000001e3e007c0c */ /* 0x000fe2000b701270 */
[--C-:B------:R-:W-:Y:S01]  /*4460*/  @!P5 IMAD.IADD R81, R81, 0x1, -R134.reuse ;  /* 0x000000015151d824 */ /* 0x100fe200078e0a86 */
[----:B------:R-:W-:Y:S01]  /*4470*/  ISETP.GT.U32.AND P4, PT, R134, R73, PT ;  /* 0x000000498600720c */ /* 0x000fe20003f84070 */
[----:B------:R-:W-:Y:S01]  /*4480*/  @!P3 IMAD.IADD R80, R80, 0x1, -R134 ;  /* 0x000000015050b824 */ /* 0x000fe200078e0a86 */
[----:B------:R-:W-:-:S02]  /*4490*/  IADD3 R62, P3, PT, R63, R64, RZ ;  /* 0x000000403f3e7210 */ /* 0x000fc40007f7e0ff */
[C---:B------:R-:W-:Y:S02]  /*44a0*/  ISETP.GT.U32.AND P5, PT, R134.reuse, R76, PT ;  /* 0x0000004c8600720c */ /* 0x040fe40003fa4070 */
[----:B------:R-:W-:Y:S02]  /*44b0*/  LEA.HI.X.SX32 R63, R63, R65, 0x1, P3 ;  /* 0x000000413f3f7211 */ /* 0x000fe400018f0eff */
[----:B------:R-:W-:Y:S01]  /*44c0*/  ISETP.GT.U32.AND P3, PT, R134, R72, PT ;  /* 0x000000488600720c */ /* 0x000fe20003f64070 */
[----:B------:R-:W-:Y:S01]  /*44d0*/  @!P2 IMAD.IADD R78, R78, 0x1, -R134 ;  /* 0x000000014e4ea824 */ /* 0x000fe200078e0a86 */
[----:B------:R-:W-:-:S03]  /*44e0*/  ISETP.GT.U32.AND P2, PT, R134, R71, PT ;  /* 0x000000478600720c */ /* 0x000fc60003f44070 */
[----:B------:R-:W-:Y:S01]  /*44f0*/  @!P4 IMAD.IADD R73, R73, 0x1, -R134 ;  /* 0x000000014949c824 */ /* 0x000fe200078e0a86 */
[----:B------:R-:W-:-:S03]  /*4500*/  ISETP.GT.U32.AND P4, PT, R134, R69, PT ;  /* 0x000000458600720c */ /* 0x000fc60003f84070 */
[----:B------:R-:W-:Y:S01]  /*4510*/  @!P5 IMAD.IADD R76, R76, 0x1, -R134 ;  /* 0x000000014c4cd824 */ /* 0x000fe200078e0a86 */
[C---:B------:R-:W-:Y:S02]  /*4520*/  ISETP.GT.U32.AND P5, PT, R134.reuse, R70, PT ;  /* 0x000000468600720c */ /* 0x040fe40003fa4070 */
[----:B------:R-:W-:Y:S02]  /*4530*/  ISETP.GT.U32.AND P6, PT, R134, R77, PT ;  /* 0x0000004d8600720c */ /* 0x000fe40003fc4070 */
[----:B------:R-:W-:Y:S01]  /*4540*/  PRMT R162, RZ, 0x7610, R162 ;  /* 0x00007610ffa27816 */ /* 0x000fe200000000a2 */
[----:B------:R-:W-:Y:S01]  /*4550*/  @!P3 IMAD.IADD R72, R72, 0x1, -R134 ;  /* 0x000000014848b824 */ /* 0x000fe200078e0a86 */
[----:B------:R-:W-:Y:S02]  /*4560*/  LEA.HI R228, R163, 0x3e, RZ, 0x1a ;  /* 0x0000003ea3e47811 */ /* 0x000fe400078fd0ff */
[----:B------:R-:W-:Y:S02]  /*4570*/  ISETP.GT.U32.AND P3, PT, R134, R68, PT ;  /* 0x000000448600720c */ /* 0x000fe40003f64070 */
[----:B------:R-:W2:Y:S01]  /*4580*/  @P0 LDG.E.U8 R162, desc[UR26][R62.64] ;  /* 0x0000001a3ea20981 */ /* 0x000ea2000c1e1100 */
[----:B------:R-:W-:Y:S01]  /*4590*/  PLOP3.LUT P0, PT, PT, PT, UP1, 0x80, 0x8 ;  /* 0x000000000008781c */ /* 0x000fe20003f0f018 */
[----:B------:R-:W-:-:S02]  /*45a0*/  IMAD R163, R228, UR16, RZ ;  /* 0x00000010e4a37c24 */ /* 0x000fc4000f8e02ff */
[--C-:B------:R-:W-:Y:S01]  /*45b0*/  @!P2 IMAD.IADD R71, R71, 0x1, -R134.reuse ;  /* 0x000000014747a824 */ /* 0x100fe200078e0a86 */
[----:B------:R-:W-:Y:S01]  /*45c0*/  ISETP.GT.U32.AND P2, PT, R134, R67, PT ;  /* 0x000000438600720c */ /* 0x000fe20003f44070 */
[--C-:B------:R-:W-:Y:S01]  /*45d0*/  @!P4 IMAD.IADD R69, R69, 0x1, -R134.reuse ;  /* 0x000000014545c824 */ /* 0x100fe200078e0a86 */
[----:B------:R-:W-:Y:S01]  /*45e0*/  ISETP.LT.AND P0, PT, R228, UR30, P0 ;  /* 0x0000001ee4007c0c */ /* 0x000fe20008701270 */
[--C-:B------:R-:W-:Y:S01]  /*45f0*/  @!P5 IMAD.IADD R70, R70, 0x1, -R134.reuse ;  /* 0x000000014646d824 */ /* 0x100fe200078e0a86 */
[C---:B------:R-:W-:Y:S01]  /*4600*/  ISETP.GT.U32.AND P4, PT, R134.reuse, R136, PT ;  /* 0x000000888600720c */ /* 0x040fe20003f84070 */
[--C-:B------:R-:W-:Y:S01]  /*4610*/  @!P6 IMAD.IADD R77, R77, 0x1, -R134.reuse ;  /* 0x000000014d4de824 */ /* 0x100fe200078e0a86 */
[----:B------:R-:W-:Y:S02]  /*4620*/  ISETP.GT.U32.AND P5, PT, R134, R66, PT ;  /* 0x000000428600720c */ /* 0x000fe40003fa4070 */
[----:B------:R-:W-:Y:S01]  /*4630*/  IADD3 R64, P6, PT, R163, R64, RZ ;  /* 0x00000040a3407210 */ /* 0x000fe20007fde0ff */
[----:B------:R-:W-:Y:S01]  /*4640*/  @!P3 IMAD.IADD R68, R68, 0x1, -R134 ;  /* 0x000000014444b824 */ /* 0x000fe200078e0a86 */
[----:B------:R-:W-:-:S02]  /*4650*/  ISETP.GT.U32.AND P3, PT, R134, R135, PT ;  /* 0x000000878600720c */ /* 0x000fc40003f64070 */
[----:B------:R-:W-:Y:S02]  /*4660*/  LEA.HI.X.SX32 R65, R163, R65, 0x1, P6 ;  /* 0x00000041a3417211 */ /* 0x000fe400030f0eff */
[----:B------:R-:W-:Y:S01]  /*4670*/  PRMT R163, RZ, 0x7610, R163 ;  /* 0x00007610ffa37816 */ /* 0x000fe200000000a3 */
[--C-:B------:R-:W-:Y:S01]  /*4680*/  @!P2 IMAD.IADD R67, R67, 0x1, -R134.reuse ;  /* 0x000000014343a824 */ /* 0x100fe200078e0a86 */
[----:B------:R-:W-:Y:S01]  /*4690*/  ISETP.GE.AND P2, PT, R0, RZ, PT ;  /* 0x000000ff0000720c */ /* 0x000fe20003f46270 */
[--C-:B------:R-:W-:Y:S01]  /*46a0*/  @!P4 IMAD.IADD R136, R136, 0x1, -R134.reuse ;  /* 0x000000018888c824 */ /* 0x100fe200078e0a86 */
[----:B------:R-:W-:Y:S01]  /*46b0*/  ISETP.GE.AND P4, PT, R225, RZ, PT ;  /* 0x000000ffe100720c */ /* 0x000fe20003f86270 */
[--C-:B------:R-:W-:Y:S01]  /*46c0*/  @!P5 IMAD.IADD R66, R66, 0x1, -R134.reuse ;  /* 0x000000014242d824 */ /* 0x100fe200078e0a86 */
[----:B------:R-:W2:Y:S01]  /*46d0*/  @P0 LDG.E.U8 R163, desc[UR26][R64.64] ;  /* 0x0000001a40a30981 */ /* 0x000ea2000c1e1100 */
[----:B------:R-:W-:Y:S02]  /*46e0*/  ISETP.GE.AND P0, PT, R227, RZ, PT ;  /* 0x000000ffe300720c */ /* 0x000fe40003f06270 */
[----:B------:R-:W-:Y:S01]  /*46f0*/  ISETP.GE.AND P5, PT, R226, RZ, PT ;  /* 0x000000ffe200720c */ /* 0x000fe20003fa6270 */
[----:B------:R-:W-:Y:S01]  /*4700*/  @!P3 IMAD.IADD R135, R135, 0x1, -R134 ;  /* 0x000000018787b824 */ /* 0x000fe200078e0a86 */
[----:B------:R-:W-:-:S04]  /*4710*/  ISETP.GE.AND P3, PT, R224, RZ, PT ;  /* 0x000000ffe000720c */ /* 0x000fc80003f66270 */
[----:B------:R-:W-:Y:S01]  /*4720*/  @!P2 IMAD.MOV R129, RZ, RZ, -R129 ;  /* 0x000000ffff81a224 */ /* 0x000fe200078e0a81 */
[----:B------:R-:W-:Y:S01]  /*4730*/  ISETP.GE.AND P2, PT, R223, RZ, PT ;  /* 0x000000ffdf00720c */ /* 0x000fe20003f46270 */
[----:B------:R-:W-:Y:S01]  /*4740*/  @!P4 IMAD.MOV R125, RZ, RZ, -R125 ;  /* 0x000000ffff7dc224 */ /* 0x000fe200078e0a7d */
[----:B------:R-:W-:Y:S02]  /*4750*/  ISETP.GE.AND P4, PT, R220, RZ, PT ;  /* 0x000000ffdc00720c */ /* 0x000fe40003f86270 */
[----:B------:R-:W-:Y:S01]  /*4760*/  @!P0 IMAD.MOV R127, RZ, RZ, -R127 ;  /* 0x000000ffff7f8224 */ /* 0x000fe200078e0a7f */
[----:B------:R-:W-:Y:S01]  /*4770*/  ISETP.GE.AND P0, PT, R222, RZ, PT ;  /* 0x000000ffde00720c */ /* 0x000fe20003f06270 */
[----:B------:R-:W-:Y:S01]  /*4780*/  @!P5 IMAD.MOV R126, RZ, RZ, -R126 ;  /* 0x000000ffff7ed224 */ /* 0x000fe200078e0a7e */
[----:B------:R-:W-:Y:S01]  /*4790*/  ISETP.GE.AND P5, PT, R221, RZ, PT ;  /* 0x000000ffdd00720c */ /* 0x000fe20003fa6270 */
[----:B------:R-:W-:Y:S01]  /*47a0*/  @!P3 IMAD.MOV R124, RZ, RZ, -R124 ;  /* 0x000000ffff7cb224 */ /* 0x000fe200078e0a7c */
        /* <DEDUP_REMOVED lines=90> */
[----:B------:R-:W-:Y:S01]  /*4d50*/  ISETP.GE.AND P3, PT, R174, RZ, PT ;  /* 0x000000ffae00720c */ /* 0x000fe20003f66270 */
[----:B0-----:R-:W-:-:S04]  /*4d60*/  @!UP2 UIADD3 UR4, UPT, UPT, -UR7, 0x100000, URZ ;  /* 0x001000000704a890 */ /* 0x001fc8000fffe1ff */
[----:B------:R-:W-:Y:S02]  /*4d70*/  @!UP2 USHF.L.U32 UR5, UR4, 0xb, URZ ;  /* 0x0000000b0405a899 */ /* 0x000fe400080006ff */
[----:B------:R-:W-:Y:S01]  /*4d80*/  @!UP2 USHF.L.U32 UR4, UR4, 0x1, URZ ;  /* 0x000000010404a899 */ /* 0x000fe200080006ff */
[----:B------:R-:W-:Y:S01]  /*4d90*/  @!P2 IMAD.MOV R78, RZ, RZ, -R78 ;  /* 0x000000ffff4ea224 */ /* 0x000fe200078e0a4e */
[----:B------:R-:W-:Y:S01]  /*4da0*/  ISETP.GE.AND P2, PT, R173, RZ, PT ;  /* 0x000000ffad00720c */ /* 0x000fe20003f46270 */
        /* <DEDUP_REMOVED lines=8> */
[----:B------:R-:W-:-:S04]  /*4e30*/  VOTEU.ALL UP3, P1 ;  /* 0x0000000000ff7886 */ /* 0x000fc80000860000 */
[----:B------:R-:W-:Y:S01]  /*4e40*/  @!P2 IMAD.MOV R71, RZ, RZ, -R71 ;  /* 0x000000ffff47a224 */ /* 0x000fe200078e0a47 */
[----:B------:R0:W1:Y:S01]  /*4e50*/  @!UP3 SYNCS.EXCH.64 URZ, [UR12+0x6008], UR4 ;  /* 0x006008040cffb5b2 */ /* 0x0000620008000100 */
[----:B------:R-:W-:Y:S01]  /*4e60*/  @!P4 IMAD.MOV R68, RZ, RZ, -R68 ;  /* 0x000000ffff44c224 */ /* 0x000fe200078e0a44 */
[----:B------:R-:W-:Y:S01]  /*4e70*/  ISETP.GE.AND P2, PT, R168, RZ, PT ;  /* 0x000000ffa800720c */ /* 0x000fe20003f46270 */
[----:B------:R-:W-:Y:S01]  /*4e80*/  @!P0 IMAD.MOV R70, RZ, RZ, -R70 ;  /* 0x000000ffff468224 */ /* 0x000fe200078e0a46 */
[----:B------:R-:W-:Y:S01]  /*4e90*/  ISETP.GE.AND P0, PT, R167, RZ, PT ;  /* 0x000000ffa700720c */ /* 0x000fe20003f06270 */
[----:B------:R-:W-:Y:S01]  /*4ea0*/  @!P5 IMAD.MOV R69, RZ, RZ, -R69 ;  /* 0x000000ffff45d224 */ /* 0x000fe200078e0a45 */
[----:B------:R-:W-:Y:S02]  /*4eb0*/  ISETP.GE.AND P4, PT, R165, RZ, PT ;  /* 0x000000ffa500720c */ /* 0x000fe40003f86270 */
[----:B------:R-:W-:Y:S01]  /*4ec0*/  ISETP.GE.AND P5, PT, R166, RZ, PT ;  /* 0x000000ffa600720c */ /* 0x000fe20003fa6270 */
[----:B0-----:R-:W0:Y:S01]  /*4ed0*/  LDCU UR4, c[0x0][0x3b0] ;  /* 0x00007600ff0477ac */ /* 0x001e220008000800 */
[----:B------:R-:W-:Y:S01]  /*4ee0*/  @!P3 IMAD.MOV R67, RZ, RZ, -R67 ;  /* 0x000000ffff43b224 */ /* 0x000fe200078e0a43 */
[----:B------:R-:W-:-:S02]  /*4ef0*/  ISETP.NE.AND P3, PT, R75, RZ, PT ;  /* 0x000000ff4b00720c */ /* 0x000fc40003f65270 */
[----:B------:R-:W-:Y:S01]  /*4f00*/  LOP3.LUT R75, RZ, R75, RZ, 0x33, !PT ;  /* 0x0000004bff4b7212 */ /* 0x000fe200078e33ff */
[----:B------:R-:W-:-:S03]  /*4f10*/  IMAD R233, R164, UR17, RZ ;  /* 0x00000011a4e97c24 */ /* 0x000fc6000f8e02ff */
[C---:B------:R-:W-:Y:S02]  /*4f20*/  SEL R129, R75.reuse, R129, !P3 ;  /* 0x000000814b817207 */ /* 0x040fe40005800000 */
[C---:B------:R-:W-:Y:S02]  /*4f30*/  SEL R127, R75.reuse, R127, !P3 ;  /* 0x0000007f4b7f7207 */ /* 0x040fe40005800000 */
[C---:B------:R-:W-:Y:S01]  /*4f40*/  SEL R126, R75.reuse, R126, !P3 ;  /* 0x0000007e4b7e7207 */ /* 0x040fe20005800000 */
[----:B------:R-:W-:Y:S02]  /*4f50*/  @!P2 IMAD.MOV R66, RZ, RZ, -R66 ;  /* 0x000000ffff42a224 */ /* 0x000fe400078e0a42 */
[----:B------:R-:W-:Y:S02]  /*4f60*/  @!P0 IMAD.MOV R136, RZ, RZ, -R136 ;  /* 0x000000ffff888224 */ /* 0x000fe400078e0a88 */
[----:B------:R-:W-:Y:S01]  /*4f70*/  @!P4 IMAD.MOV R135, RZ, RZ, -R135 ;  /* 0x000000ffff87c224 */ /* 0x000fe200078e0a87 */
[C---:B------:R-:W-:Y:S01]  /*4f80*/  SEL R211, R75.reuse, R76, !P3 ;  /* 0x0000004c4bd37207 */ /* 0x040fe20005800000 */
[----:B------:R-:W-:Y:S01]  /*4f90*/  @!P5 IMAD.MOV R128, RZ, RZ, -R128 ;  /* 0x000000ffff80d224 */ /* 0x000fe200078e0a80 */
[----:B------:R-:W-:Y:S01]  /*4fa0*/  SEL R123, R75, R123, !P3 ;  /* 0x0000007b4b7b7207 */ /* 0x000fe20005800000 */
[----:B0-----:R-:W-:Y:S01]  /*4fb0*/  IMAD R129, R129, UR4, RZ ;  /* 0x0000000481817c24 */ /* 0x001fe2000f8e02ff */
[----:B------:R-:W-:Y:S01]  /*4fc0*/  SEL R122, R75, R122, !P3 ;  /* 0x0000007a4b7a7207 */ /* 0x000fe20005800000 */
[----:B------:R-:W-:Y:S01]  /*4fd0*/  IMAD R127, R127, UR4, RZ ;  /* 0x000000047f7f7c24 */ /* 0x000fe2000f8e02ff */
[----:B------:R-:W-:Y:S01]  /*4fe0*/  SEL R121, R75, R121, !P3 ;  /* 0x000000794b797207 */ /* 0x000fe20005800000 */
[----:B------:R-:W-:Y:S01]  /*4ff0*/  IMAD R76, R126, UR4, RZ ;  /* 0x000000047e4c7c24 */ /* 0x000fe2000f8e02ff */
[----:B------:R-:W-:-:S02]  /*5000*/  IADD3 R234, P6, PT, R233, UR22, RZ ;  /* 0x00000016e9ea7c10 */ /* 0x000fc4000ffde0ff */
[C---:B------:R-:W-:Y:S02]  /*5010*/  SEL R125, R75.reuse, R125, !P3 ;  /* 0x0000007d4b7d7207 */ /* 0x040fe40005800000 */
[C---:B------:R-:W-:Y:S02]  /*5020*/  SEL R124, R75.reuse, R124, !P3 ;  /* 0x0000007c4b7c7207 */ /* 0x040fe40005800000 */
[C---:B------:R-:W-:Y:S02]  /*5030*/  SEL R120, R75.reuse, R120, !P3 ;  /* 0x000000784b787207 */ /* 0x040fe40005800000 */
[C---:B------:R-:W-:Y:S02]  /*5040*/  SEL R119, R75.reuse, R119, !P3 ;  /* 0x000000774b777207 */ /* 0x040fe40005800000 */
[C---:B------:R-:W-:Y:S02]  /*5050*/  SEL R118, R75.reuse, R118, !P3 ;  /* 0x000000764b767207 */ /* 0x040fe40005800000 */
[----:B------:R-:W-:-:S02]  /*5060*/  SEL R117, R75, R117, !P3 ;  /* 0x000000754b757207 */ /* 0x000fc40005800000 */
        /* <DEDUP_REMOVED lines=50> */
[----:B------:R-:W-:Y:S01]  /*5390*/  SEL R75, R75, R128, !P3 ;  /* 0x000000804b4b7207 */ /* 0x000fe20005800000 */
[----:B------:R-:W-:Y:S01]  /*53a0*/  IMAD R81, R123, UR4, RZ ;  /* 0x000000047b517c24 */ /* 0x000fe2000f8e02ff */
[----:B------:R-:W-:Y:S01]  /*53b0*/  LEA.HI.X.SX32 R233, R233, UR23, 0x1, P6 ;  /* 0x00000017e9e97c11 */ /* 0x000fe2000b0f0eff */
[----:B------:R-:W-:Y:S01]  /*53c0*/  IMAD R83, R122, UR4, RZ ;  /* 0x000000047a537c24 */ /* 0x000fe2000f8e02ff */
[-C--:B------:R-:W-:Y:S01]  /*53d0*/  IADD3 R66, P2, PT, R129, R234.reuse, RZ ;  /* 0x000000ea81427210 */ /* 0x080fe20007f5e0ff */
[----:B------:R-:W-:Y:S01]  /*53e0*/  IMAD R85, R121, UR4, RZ ;  /* 0x0000000479557c24 */ /* 0x000fe2000f8e02ff */
[----:B------:R-:W-:-:S02]  /*53f0*/  IADD3 R68, P3, PT, R127, R234, RZ ;  /* 0x000000ea7f447210 */ /* 0x000fc40007f7e0ff */
[-C--:B------:R-:W-:Y:S01]  /*5400*/  IADD3 R69, P4, PT, R76, R234.reuse, RZ ;  /* 0x000000ea4c457210 */ /* 0x080fe20007f9e0ff */
[----:B------:R-:W-:Y:S01]  /*5410*/  IMAD R126, R75, UR4, RZ ;  /* 0x000000044b7e7c24 */ /* 0x000fe2000f8e02ff */
[----:B--2---:R0:W-:Y:S01]  /*5420*/  STS.U8 [R238+UR12+0x4a00], R74 ;  /* 0x004a004aee007988 */ /* 0x0041e2000800000c */
[-C--:B------:R-:W-:Y:S01]  /*5430*/  LEA.HI.X.SX32 R67, R129, R233.reuse, 0x1, P2 ;  /* 0x000000e981437211 */ /* 0x080fe200010f0eff */
[----:B------:R-:W-:Y:S01]  /*5440*/  IMAD R91, R118, UR4, RZ ;  /* 0x00000004765b7c24 */ /* 0x000fe2000f8e02ff */
[-C--:B------:R-:W-:Y:S01]  /*5450*/  LEA.HI.X.SX32 R73, R127, R233.reuse, 0x1, P3 ;  /* 0x000000e97f497211 */ /* 0x080fe200018f0eff */
[----:B------:R-:W-:Y:S01]  /*5460*/  IMAD R93, R117, UR4, RZ ;  /* 0x00000004755d7c24 */ /* 0x000fe2000f8e02ff */
[----:B------:R-:W-:Y:S01]  /*5470*/  LEA.HI.X.SX32 R75, R76, R233, 0x1, P4 ;  /* 0x000000e94c4b7211 */ /* 0x000fe200020f0eff */
[----:B------:R-:W-:Y:S01]  /*5480*/  IMAD R95, R116, UR4, RZ ;  /* 0x00000004745f7c24 */ /* 0x000fe2000f8e02ff */
[-C--:B------:R-:W-:Y:S02]  /*5490*/  IADD3 R72, P2, PT, R81, R234.reuse, RZ ;  /* 0x000000ea51487210 */ /* 0x080fe40007f5e0ff */
[----:B------:R-:W-:-:S02]  /*54a0*/  IADD3 R76, P4, PT, R85, R234, RZ ;  /* 0x000000ea554c7210 */ /* 0x000fc40007f9e0ff */
[-C--:B0-----:R-:W-:Y:S01]  /*54b0*/  IADD3 R74, P3, PT, R83, R234.reuse, RZ ;  /* 0x000000ea534a7210 */ /* 0x081fe20007f7e0ff */
[----:B------:R-:W-:Y:S01]  /*54c0*/  IMAD R118, R114, UR4, RZ ;  /* 0x0000000472767c24 */ /* 0x000fe2000f8e02ff */
        /* <DEDUP_REMOVED lines=8> */
[-C--:B------:R-:W-:Y:S01]  /*5550*/  IADD3 R86, P4, PT, R95, R234.reuse, RZ ;  /* 0x000000ea5f567210 */ /* 0x080fe20007f9e0ff */
[----:B------:R0:W-:Y:S01]  /*5560*/  STS.U8 [R238+UR12+0x4c00], R132 ;  /* 0x004c0084ee007988 */ /* 0x0001e2000800000c */
[----:B------:R-:W-:Y:S01]  /*5570*/  IMAD R77, R125, UR4, RZ ;  /* 0x000000047d4d7c24 */ /* 0x000fe2000f8e02ff */
[-C--:B------:R-:W-:Y:S01]  /*5580*/  LEA.HI.X.SX32 R91, R91, R233.reuse, 0x1, P2 ;  /* 0x000000e95b5b7211 */ /* 0x080fe200010f0eff */
[----:B------:R-:W-:Y:S01]  /*5590*/  IMAD R125, R115, UR4, RZ ;  /* 0x00000004737d7c24 */ /* 0x000fe2000f8e02ff */
[-C--:B------:R-:W-:Y:S01]  /*55a0*/  LEA.HI.X.SX32 R93, R93, R233.reuse, 0x1, P3 ;  /* 0x000000e95d5d7211 */ /* 0x080fe200018f0eff */
[----:B------:R-:W-:Y:S01]  /*55b0*/  IMAD R136, R94, UR4, RZ ;  /* 0x000000045e887c24 */ /* 0x000fe2000f8e02ff */
[----:B------:R-:W-:Y:S01]  /*55c0*/  LEA.HI.X.SX32 R95, R95, R233, 0x1, P4 ;  /* 0x000000e95f5f7211 */ /* 0x000fe200020f0eff */
[----:B------:R-:W-:Y:S01]  /*55d0*/  IMAD R111, R108, UR4, RZ ;  /* 0x000000046c6f7c24 */ /* 0x000fe2000f8e02ff */
[-C--:B------:R-:W-:Y:S01]  /*55e0*/  IADD3 R92, P2, PT, R116, R234.reuse, RZ ;  /* 0x000000ea745c7210 */ /* 0x080fe20007f5e0ff */
[----:B------:R-:W-:Y:S01]  /*55f0*/  IMAD R113, R107, UR4, RZ ;  /* 0x000000046b717c24 */ /* 0x000fe2000f8e02ff */
[-C--:B------:R-:W-:Y:S01]  /*5600*/  IADD3 R94, P3, PT, R114, R234.reuse, RZ ;  /* 0x000000ea725e7210 */ /* 0x080fe20007f7e0ff */
[----:B0-----:R-:W-:Y:S01]  /*5610*/  IMAD R132, R96, UR4, RZ ;  /* 0x0000000460847c24 */ /* 0x001fe2000f8e02ff */
[----:B------:R-:W-:Y:S01]  /*5620*/  IADD3 R96, P4, PT, R112, R234, RZ ;  /* 0x000000ea70607210 */ /* 0x000fe20007f9e0ff */
[----:B------:R-:W-:-:S02]  /*5630*/  IMAD R115, R106, UR4, RZ ;  /* 0x000000046a737c24 */ /* 0x000fc4000f8e02ff */
[----:B------:R-:W-:Y:S01]  /*5640*/  IMAD R87, R120, UR4, RZ ;  /* 0x0000000478577c24 */ /* 0x000fe2000f8e02ff */
[----:B------:R-:W-:Y:S01]  /*5650*/  LOP3.LUT R237, R238, 0x10, RZ, 0x3c, !PT ;  /* 0x00000010eeed7812 */ /* 0x000fe200078e3cff */
[----:B------:R-:W-:Y:S02]  /*5660*/  IMAD R89, R119, UR4, RZ ;  /* 0x0000000477597c24 */ /* 0x000fe4000f8e02ff */
        /* <DEDUP_REMOVED lines=9> */
[----:B------:R-:W-:-:S02]  /*5700*/  IADD3 R102, P2, PT, R111, R234, RZ ;  /* 0x000000ea6f667210 */ /* 0x000fc40007f5e0ff */
[----:B------:R-:W-:Y:S01]  /*5710*/  IADD3 R106, P4, PT, R115, R234, RZ ;  /* 0x000000ea736a7210 */ /* 0x000fe20007f9e0ff */
[----:B------:R-:W-:Y:S01]  /*5720*/  STS.U8 [R238+UR12+0x4000], R140 ;  /* 0x0040008cee007988 */ /* 0x000fe2000800000c */
[-C--:B------:R-:W-:Y:S01]  /*5730*/  LEA.HI.X.SX32 R111, R111, R233.reuse, 0x1, P2 ;  /* 0x000000e96f6f7211 */ /* 0x080fe200010f0eff */
[----:B------:R-:W-:Y:S01]  /*5740*/  IMAD R128, R98, UR4, RZ ;  /* 0x0000000462807c24 */ /* 0x000fe2000f8e02ff */
[-C--:B------:R-:W-:Y:S01]  /*5750*/  LEA.HI.X.SX32 R113, R113, R233.reuse, 0x1, P3 ;  /* 0x000000e971717211 */ /* 0x080fe200018f0eff */
[----:B---3--:R-:W-:Y:S01]  /*5760*/  STS.U8 [R238+UR12+0x4200], R139 ;  /* 0x0042008bee007988 */ /* 0x008fe2000800000c */
[----:B------:R-:W-:-:S03]  /*5770*/  LEA.HI.X.SX32 R115, R115, R233, 0x1, P4 ;  /* 0x000000e973737211 */ /* 0x000fc600020f0eff */
[----:B----4-:R-:W-:Y:S01]  /*5780*/  STS.U8 [R238+UR12+0x4400], R138 ;  /* 0x0044008aee007988 */ /* 0x010fe2000800000c */
[----:B------:R-:W-:-:S03]  /*5790*/  IADD3 R70, P5, PT, R77, R234, RZ ;  /* 0x000000ea4d467210 */ /* 0x000fc60007fbe0ff */
[----:B-----5:R-:W-:Y:S01]  /*57a0*/  STS.U8 [R238+UR12+0x4600], R137 ;  /* 0x00460089ee007988 */ /* 0x020fe2000800000c */
[----:B------:R-:W-:-:S03]  /*57b0*/  IADD3 R112, P2, PT, R120, R234, RZ ;  /* 0x000000ea78707210 */ /* 0x000fc60007f5e0ff */
[----:B------:R-:W-:Y:S01]  /*57c0*/  STS.U8 [R238+UR12+0x4800], R133 ;  /* 0x00480085ee007988 */ /* 0x000fe2000800000c */
[----:B------:R-:W-:-:S03]  /*57d0*/  IADD3 R114, P3, PT, R121, R234, RZ ;  /* 0x000000ea79727210 */ /* 0x000fc60007f7e0ff */
[----:B------:R-:W-:Y:S01]  /*57e0*/  STS.U8 [R238+UR12+0x4e00], R131 ;  /* 0x004e0083ee007988 */ /* 0x000fe2000800000c */
[-C--:B------:R-:W-:Y:S01]  /*57f0*/  IADD3 R116, P4, PT, R122, R234.reuse, RZ ;  /* 0x000000ea7a747210 */ /* 0x080fe20007f9e0ff */
[----:B------:R-:W-:Y:S02]  /*5800*/  IMAD R79, R124, UR4, RZ ;  /* 0x000000047c4f7c24 */ /* 0x000fe4000f8e02ff */
[----:B------:R0:W-:Y:S01]  /*5810*/  STS.U8 [R237+UR12+0x4080], R130 ;  /* 0x00408082ed007988 */ /* 0x0001e2000800000c */
[-C--:B------:R-:W-:Y:S01]  /*5820*/  LEA.HI.X.SX32 R77, R77, R233.reuse, 0x1, P5 ;  /* 0x000000e94d4d7211 */ /* 0x080fe200028f0eff */
[----:B------:R-:W-:Y:S01]  /*5830*/  IMAD R177, R177, UR4, RZ ;  /* 0x00000004b1b17c24 */ /* 0x000fe2000f8e02ff */
[-C--:B------:R-:W-:Y:S01]  /*5840*/  LEA.HI.X.SX32 R120, R120, R233.reuse, 0x1, P2 ;  /* 0x000000e978787211 */ /* 0x080fe200010f0eff */
[----:B------:R-:W-:Y:S01]  /*5850*/  IMAD R179, R179, UR4, RZ ;  /* 0x00000004b3b37c24 */ /* 0x000fe2000f8e02ff */
[-C--:B------:R-:W-:Y:S01]  /*5860*/  LEA.HI.X.SX32 R121, R121, R233.reuse, 0x1, P3 ;  /* 0x000000e979797211 */ /* 0x080fe200018f0eff */
[----:B0-----:R-:W-:Y:S01]  /*5870*/  IMAD R130, R97, UR4, RZ ;  /* 0x0000000461827c24 */ /* 0x001fe2000f8e02ff */
[----:B------:R-:W-:Y:S01]  /*5880*/  LEA.HI.X.SX32 R122, R122, R233, 0x1, P4 ;  /* 0x000000e97a7a7211 */ /* 0x000fe200020f0eff */
[----:B------:R-:W-:Y:S01]  /*5890*/  IMAD R181, R181, UR4, RZ ;  /* 0x00000004b5b57c24 */ /* 0x000fe2000f8e02ff */
[----:B------:R-:W-:-:S02]  /*58a0*/  IADD3 R78, P5, PT, R87, R234, RZ ;  /* 0x000000ea574e7210 */ /* 0x000fc40007fbe0ff */
[-C--:B------:R-:W-:Y:S02]  /*58b0*/  IADD3 R129, P2, PT, R128, R234.reuse, RZ ;  /* 0x000000ea80817210 */ /* 0x080fe40007f5e0ff */
[-C--:B------:R-:W-:Y:S02]  /*58c0*/  IADD3 R131, P3, PT, R130, R234.reuse, RZ ;  /* 0x000000ea82837210 */ /* 0x080fe40007f7e0ff */
[-C--:B------:R-:W-:Y:S02]  /*58d0*/  IADD3 R133, P4, PT, R132, R234.reuse, RZ ;  /* 0x000000ea84857210 */ /* 0x080fe40007f9e0ff */
[----:B------:R-:W-:Y:S01]  /*58e0*/  IADD3 R71, P6, PT, R79, R234, RZ ;  /* 0x000000ea4f477210 */ /* 0x000fe20007fde0ff */
[----:B------:R-:W-:Y:S01]  /*58f0*/  IMAD R110, R110, UR4, RZ ;  /* 0x000000046e6e7c24 */ /* 0x000fe2000f8e02ff */
[-C--:B------:R-:W-:Y:S01]  /*5900*/  LEA.HI.X.SX32 R87, R87, R233.reuse, 0x1, P5 ;  /* 0x000000e957577211 */ /* 0x080fe200028f0eff */
[----:B------:R-:W-:Y:S01]  /*5910*/  IMAD R187, R187, UR4, RZ ;  /* 0x00000004bbbb7c24 */ /* 0x000fe2000f8e02ff */
[-C--:B------:R-:W-:Y:S01]  /*5920*/  LEA.HI.X.SX32 R128, R128, R233.reuse, 0x1, P2 ;  /* 0x000000e980807211 */ /* 0x080fe200010f0eff */
[----:B------:R-:W-:Y:S01]  /*5930*/  IMAD R189, R189, UR4, RZ ;  /* 0x00000004bdbd7c24 */ /* 0x000fe2000f8e02ff */
[-C--:B------:R-:W-:Y:S01]  /*5940*/  LEA.HI.X.SX32 R130, R130, R233.reuse, 0x1, P3 ;  /* 0x000000e982827211 */ /* 0x080fe200018f0eff */
[----:B------:R-:W-:Y:S01]  /*5950*/  IMAD R191, R191, UR4, RZ ;  /* 0x00000004bfbf7c24 */ /* 0x000fe2000f8e02ff */
[----:B------:R-:W-:-:S02]  /*5960*/  LEA.HI.X.SX32 R132, R132, R233, 0x1, P4 ;  /* 0x000000e984847211 */ /* 0x000fc400020f0eff */
[-C--:B------:R-:W-:Y:S02]  /*5970*/  LEA.HI.X.SX32 R79, R79, R233.reuse, 0x1, P6 ;  /* 0x000000e94f4f7211 */ /* 0x080fe400030f0eff */
[-C--:B------:R-:W-:Y:S02]  /*5980*/  IADD3 R88, P5, PT, R125, R234.reuse, RZ ;  /* 0x000000ea7d587210 */ /* 0x080fe40007fbe0ff */
        /* <DEDUP_REMOVED lines=9> */
[----:B------:R-:W-:-:S02]  /*5a20*/  LEA.HI.X.SX32 R179, R179, R233, 0x1, P3 ;  /* 0x000000e9b3b37211 */ /* 0x000fc400018f0eff */
[-C--:B------:R-:W-:Y:S01]  /*5a30*/  LEA.HI.X.SX32 R181, R181, R233.reuse, 0x1, P4 ;  /* 0x000000e9b5b57211 */ /* 0x080fe200020f0eff */
[----:B------:R-:W-:Y:S01]  /*5a40*/  IMAD R109, R109, UR4, RZ ;  /* 0x000000046d6d7c24 */ /* 0x000fe2000f8e02ff */
[----:B------:R-:W-:Y:S02]  /*5a50*/  LEA.HI.X.SX32 R89, R89, R233, 0x1, P6 ;  /* 0x000000e959597211 */ /* 0x000fe400030f0eff */
[-C--:B------:R-:W-:Y:S02]  /*5a60*/  IADD3 R98, P5, PT, R110, R234.reuse, RZ ;  /* 0x000000ea6e627210 */ /* 0x080fe40007fbe0ff */
[-C--:B------:R-:W-:Y:S02]  /*5a70*/  IADD3 R188, P2, PT, R187, R234.reuse, RZ ;  /* 0x000000eabbbc7210 */ /* 0x080fe40007f5e0ff */
[-C--:B------:R-:W-:Y:S02]  /*5a80*/  IADD3 R190, P3, PT, R189, R234.reuse, RZ ;  /* 0x000000eabdbe7210 */ /* 0x080fe40007f7e0ff */
[----:B------:R-:W-:-:S02]  /*5a90*/  IADD3 R192, P4, PT, R191, R234, RZ ;  /* 0x000000eabfc07210 */ /* 0x000fc40007f9e0ff */
        /* <DEDUP_REMOVED lines=58> */
[----:B------:R-:W-:Y:S02]  /*5e40*/  IADD3 R137, P6, PT, R136, R234, RZ ;  /* 0x000000ea88897210 */ /* 0x000fe40007fde0ff */
[----:B------:R-:W-:Y:S01]  /*5e50*/  PLOP3.LUT P0, PT, PT, PT, UP1, 0x80, 0x8 ;  /* 0x000000000008781c */ /* 0x000fe20003f0f018 */
        /* <DEDUP_REMOVED lines=8> */
[----:B------:R-:W-:Y:S02]  /*5ee0*/  LEA.HI.X.SX32 R136, R136, R233, 0x1, P6 ;  /* 0x000000e988887211 */ /* 0x000fe400030f0eff */
[-C--:B------:R-:W-:Y:S02]  /*5ef0*/  IADD3 R194, P5, PT, R193, R234.reuse, RZ ;  /* 0x000000eac1c27210 */ /* 0x080fe40007fbe0ff */
[-C--:B------:R-:W-:Y:S02]  /*5f00*/  IADD3 R220, P2, PT, R219, R234.reuse, RZ ;  /* 0x000000eadbdc7210 */ /* 0x080fe40007f5e0ff */
[-C--:B------:R-:W-:Y:S02]  /*5f10*/  IADD3 R222, P3, PT, R221, R234.reuse, RZ ;  /* 0x000000eaddde7210 */ /* 0x080fe40007f7e0ff */
[-C--:B------:R-:W-:Y:S02]  /*5f20*/  IADD3 R224, P4, PT, R223, R234.reuse, RZ ;  /* 0x000000eadfe07210 */ /* 0x080fe40007f9e0ff */
[----:B------:R-:W-:-:S02]  /*5f30*/  IADD3 R186, P6, PT, R185, R234, RZ ;  /* 0x000000eab9ba7210 */ /* 0x000fc40007fde0ff */
[----:B------:R-:W-:Y:S02]  /*5f40*/  ISETP.LT.AND P0, PT, R164, UR30, P0 ;  /* 0x0000001ea4007c0c */ /* 0x000fe40008701270 */
[-C--:B------:R-:W-:Y:S02]  /*5f50*/  LEA.HI.X.SX32 R193, R193, R233.reuse, 0x1, P5 ;  /* 0x000000e9c1c17211 */ /* 0x080fe400028f0eff */
[-C--:B------:R-:W-:Y:S02]  /*5f60*/  LEA.HI.X.SX32 R219, R219, R233.reuse, 0x1, P2 ;  /* 0x000000e9dbdb7211 */ /* 0x080fe400010f0eff */
[-C--:B------:R-:W-:Y:S02]  /*5f70*/  LEA.HI.X.SX32 R221, R221, R233.reuse, 0x1, P3 ;  /* 0x000000e9dddd7211 */ /* 0x080fe400018f0eff */
[-C--:B------:R-:W-:Y:S02]  /*5f80*/  LEA.HI.X.SX32 R223, R223, R233.reuse, 0x1, P4 ;  /* 0x000000e9dfdf7211 */ /* 0x080fe400020f0eff */
[----:B------:R-:W-:-:S02]  /*5f90*/  LEA.HI.X.SX32 R185, R185, R233, 0x1, P6 ;  /* 0x000000e9b9b97211 */ /* 0x000fc400030f0eff */
[-C--:B------:R-:W-:Y:S02]  /*5fa0*/  IADD3 R226, P2, PT, R225, R234.reuse, RZ ;  /* 0x000000eae1e27210 */ /* 0x080fe40007f5e0ff */
[-C--:B------:R-:W-:Y:S02]  /*5fb0*/  IADD3 R228, P3, PT, R227, R234.reuse, RZ ;  /* 0x000000eae3e47210 */ /* 0x080fe40007f7e0ff */
[-C--:B------:R-:W-:Y:S02]  /*5fc0*/  IADD3 R230, P4, PT, R229, R234.reuse, RZ ;  /* 0x000000eae5e67210 */ /* 0x080fe40007f9e0ff */
[-C--:B------:R-:W-:Y:S02]  /*5fd0*/  IADD3 R232, P5, PT, R231, R234.reuse, RZ ;  /* 0x000000eae7e87210 */ /* 0x080fe40007fbe0ff */
[----:B------:R-:W-:Y:S02]  /*5fe0*/  IADD3 R234, P6, PT, R126, R234, RZ ;  /* 0x000000ea7eea7210 */ /* 0x000fe40007fde0ff */
[----:B------:R-:W-:-:S02]  /*5ff0*/  LEA.HI.X.SX32 R225, R225, R233, 0x1, P2 ;  /* 0x000000e9e1e17211 */ /* 0x000fc400010f0eff */
[-C--:B------:R-:W-:Y:S02]  /*6000*/  LEA.HI.X.SX32 R227, R227, R233.reuse, 0x1, P3 ;  /* 0x000000e9e3e37211 */ /* 0x080fe400018f0eff */
[-C--:B------:R-:W-:Y:S02]  /*6010*/  LEA.HI.X.SX32 R229, R229, R233.reuse, 0x1, P4 ;  /* 0x000000e9e5e57211 */ /* 0x080fe400020f0eff */
[-C--:B------:R-:W-:Y:S02]  /*6020*/  LEA.HI.X.SX32 R231, R231, R233.reuse, 0x1, P5 ;  /* 0x000000e9e7e77211 */ /* 0x080fe400028f0eff */
[----:B------:R-:W-:Y:S01]  /*6030*/  LEA.HI.X.SX32 R233, R126, R233, 0x1, P6 ;  /* 0x000000e97ee97211 */ /* 0x000fe200030f0eff */
[----:B------:R-:W-:Y:S01]  /*6040*/  @P0 IMAD.MOV.U32 R126, RZ, RZ, R234 ;  /* 0x000000ffff7e0224 */ /* 0x000fe200078e00ea */
[----:B------:R-:W-:-:S03]  /*6050*/  PRMT R138, RZ, 0x7610, R138 ;  /* 0x00007610ff8a7816 */ /* 0x000fc6000000008a */
[----:B------:R-:W-:-:S05]  /*6060*/  @P0 IMAD.MOV.U32 R127, RZ, RZ, R233 ;  /* 0x000000ffff7f0224 */ /* 0x000fca00078e00e9 */
[----:B------:R0:W2:Y:S02]  /*6070*/  @P0 LDG.E.U8 R138, desc[UR26][R126.64] ;  /* 0x0000001a7e8a0981 */ /* 0x0000a4000c1e1100 */
[----:B0-----:R-:W-:-:S06]  /*6080*/  PRMT R126, RZ, 0x7610, R126 ;  /* 0x00007610ff7e7816 */ /* 0x001fcc000000007e */
[----:B------:R-:W3:Y:S01]  /*6090*/  @P0 LDG.E.U8 R126, desc[UR26][R66.64] ;  /* 0x0000001a427e0981 */ /* 0x000ee2000c1e1100 */
[C---:B------:R-:W-:Y:S02]  /*60a0*/  LOP3.LUT R236, R238.reuse, 0x20, RZ, 0x3c, !PT ;  /* 0x00000020eeec7812 */ /* 0x040fe400078e3cff */
[----:B------:R-:W-:Y:S01]  /*60b0*/  LOP3.LUT R235, R238, 0x30, RZ, 0x3c, !PT ;  /* 0x00000030eeeb7812 */ /* 0x000fe200078e3cff */
[----:B------:R-:W-:Y:S01]  /*60c0*/  STS.U8 [R237+UR12+0x4280], R141 ;  /* 0x0042808ded007988 */ /* 0x000fe2000800000c */
[----:B------:R-:W-:-:S03]  /*60d0*/  PRMT R139, RZ, 0x7610, R139 ;  /* 0x00007610ff8b7816 */ /* 0x000fc6000000008b */
[----:B------:R-:W-:Y:S04]  /*60e0*/  STS.U8 [R237+UR12+0x4480], R142 ;  /* 0x0044808eed007988 */ /* 0x000fe8000800000c */
[----:B------:R-:W-:Y:S04]  /*60f0*/  STS.U8 [R237+UR12+0x4680], R143 ;  /* 0x0046808fed007988 */ /* 0x000fe8000800000c */
[----:B------:R-:W-:Y:S04]  /*6100*/  STS.U8 [R237+UR12+0x4880], R144 ;  /* 0x00488090ed007988 */ /* 0x000fe8000800000c */
[----:B------:R-:W-:Y:S04]  /*6110*/  STS.U8 [R237+UR12+0x4a80], R145 ;  /* 0x004a8091ed007988 */ /* 0x000fe8000800000c */
[----:B------:R-:W-:Y:S04]  /*6120*/  STS.U8 [R237+UR12+0x4c80], R146 ;  /* 0x004c8092ed007988 */ /* 0x000fe8000800000c */
[----:B------:R-:W-:Y:S01]  /*6130*/  STS.U8 [R237+UR12+0x4e80], R147 ;  /* 0x004e8093ed007988 */ /* 0x000fe2000800000c */
[----:B------:R-:W-:-:S03]  /*6140*/  @P0 IMAD.MOV.U32 R127, RZ, RZ, R79 ;  /* 0x000000ffff7f0224 */ /* 0x000fc600078e004f */
[----:B------:R-:W-:Y:S04]  /*6150*/  STS.U8 [R236+UR12+0x4100], R148 ;  /* 0x00410094ec007988 */ /* 0x000fe8000800000c */
        /* <DEDUP_REMOVED lines=15> */
[----:B---3--:R0:W-:Y:S02]  /*6250*/  STS.U8 [R238+UR12], R126 ;  /* 0x0000007eee007988 */ /* 0x0081e4000800000c */
[----:B0-----:R-:W-:-:S05]  /*6260*/  @P0 IMAD.MOV.U32 R126, RZ, RZ, R71 ;  /* 0x000000ffff7e0224 */ /* 0x001fca00078e0047 */
[----:B------:R0:W3:Y:S02]  /*6270*/  @P0 LDG.E.U8 R139, desc[UR26][R126.64] ;  /* 0x0000001a7e8b0981 */ /* 0x0000e4000c1e1100 */
[----:B0-----:R-:W-:Y:S02]  /*6280*/  @P0 IMAD.MOV.U32 R126, RZ, RZ, R78 ;  /* 0x000000ffff7e0224 */ /* 0x001fe400078e004e */
[----:B------:R-:W-:Y:S01]  /*6290*/  @P0 IMAD.MOV.U32 R127, RZ, RZ, R87 ;  /* 0x000000ffff7f0224 */ /* 0x000fe200078e0057 */
[----:B---3--:R0:W-:Y:S02]  /*62a0*/  STS.U8 [R238+UR12+0x200], R139 ;  /* 0x0002008bee007988 */ /* 0x0081e4000800000c */
[----:B0-----:R-:W-:-:S06]  /*62b0*/  PRMT R139, RZ, 0x7610, R139 ;  /* 0x00007610ff8b7816 */ /* 0x001fcc000000008b */
        /* <DEDUP_REMOVED lines=228> */
[----:B---3--:R-:W-:Y:S04]  /*7100*/  STS.U8 [R236+UR12+0x1f00], R139 ;  /* 0x001f008bec007988 */ /* 0x008fe8000800000c */
[----:B--2---:R0:W-:Y:S02]  /*7110*/  STS.U8 [R235+UR12+0x1f80], R138 ;  /* 0x001f808aeb007988 */ /* 0x0041e4000800000c */
[----:B0-----:R-:W-:-:S06]  /*7120*/  PRMT R138, RZ, 0x7610, R138 ;  /* 0x00007610ff8a7816 */ /* 0x001fcc000000008a */
[----:B------:R0:W2:Y:S02]  /*7130*/  @P0 LDG.E.U8 R138, desc[UR26][R126.64] ;  /* 0x0000001a7e8a0981 */ /* 0x0000a4000c1e1100 */
[----:B0-----:R-:W-:Y:S02]  /*7140*/  @P0 IMAD.MOV.U32 R126, RZ, RZ, R76 ;  /* 0x000000ffff7e0224 */ /* 0x001fe400078e004c */
[----:B------:R-:W-:Y:S01]  /*7150*/  @P0 IMAD.MOV.U32 R127, RZ, RZ, R85 ;  /* 0x000000ffff7f0224 */ /* 0x000fe200078e0055 */
        /* <DEDUP_REMOVED lines=67> */
[----:B------:R-:W2:Y:S04]  /*7590*/  @P0 LDG.E.U8 R138, desc[UR26][R126.64] ;  /* 0x0000001a7e8a0981 */ /* 0x000ea8000c1e1100 */
[----:B------:R0:W-:Y:S04]  /*75a0*/  STL [R1+0xc], R167 ;  /* 0x00000ca701007387 */ /* 0x0001e80000100800 */
[----:B------:R0:W-:Y:S01]  /*75b0*/  STL [R1+0x8], R165 ;  /* 0x000008a501007387 */ /* 0x0001e20000100800 */
[----:B------:R-:W-:-:S04]  /*75c0*/  UISETP.NE.U32.AND UP1, UPT, UR8, URZ, UPT ;  /* 0x000000ff0800728c */ /* 0x000fc8000bf25070 */
[----:B------:R-:W-:Y:S02]  /*75d0*/  UISETP.LT.OR UP2, UPT, UR32, 0x40, UP1 ;  /* 0x000000402000788c */ /* 0x000fe40008f41670 */
[----:B------:R-:W-:Y:S01]  /*75e0*/  UISETP.GE.AND UP3, UPT, UR32, 0x80, UPT ;  /* 0x000000802000788c */ /* 0x000fe2000bf66270 */
[----:B--2---:R0:W-:Y:S01]  /*75f0*/  STS.U8 [R235+UR12+0x1d80], R138 ;  /* 0x001d808aeb007988 */ /* 0x0041e2000800000c */
[----:B-1----:R1:W-:Y:S06]  /*7600*/  MEMBAR.ALL.CTA ;  /* 0x0000000000007992 */ /* 0x0023ec0000008000 */
[----:B-1----:R-:W1:Y:S02]  /*7610*/  FENCE.VIEW.ASYNC.S ;  /* 0x00000000000073c6 */ /* 0x002e640000000000 */
[----:B-1----:R-:W-:Y:S06]  /*7620*/  BAR.SYNC.DEFER_BLOCKING 0x0 ;  /* 0x0000000000007b1d */ /* 0x002fec0000010000 */
[----:B------:R-:W-:Y:S05]  /*7630*/  BRA.U UP2, `(.L_x_6) ;  /* 0x0000000102687547 */ /* 0x000fea000b800000 */
[----:B------:R-:W-:Y:S02]  /*7640*/  UIADD3 UR4, UPT, UPT, UR12, 0x4000, URZ ;  /* 0x000040000c047890 */ /* 0x000fe4000fffe0ff */
[----:B------:R-:W-:Y:S02]  /*7650*/  USHF.R.U32.HI UR8, URZ, 0x4, UR12 ;  /* 0x00000004ff087899 */ /* 0x000fe4000801160c */
[----:B------:R-:W-:Y:S02]  /*7660*/  USHF.R.U32.HI UR4, URZ, 0x4, UR4 ;  /* 0x00000004ff047899 */ /* 0x000fe40008011604 */
[----:B------:R-:W-:Y:S02]  /*7670*/  USGXT.U32 UR8, UR8, 0xe ;  /* 0x0000000e0808789a */ /* 0x000fe40008000000 */
[----:B------:R-:W-:Y:S01]  /*7680*/  USGXT.U32 UR6, UR4, 0xe ;  /* 0x0000000e0406789a */ /* 0x000fe20008000000 */
[----:B------:R-:W-:Y:S01]  /*7690*/  UMOV UR18, 0xffffff80 ;  /* 0xffffff8000127882 */ /* 0x000fe20000000000 */
[----:B------:R-:W-:Y:S01]  /*76a0*/  UMOV UR19, 0x7fffbfdf ;  /* 0x7fffbfdf00137882 */ /* 0x000fe20000000000 */
[----:B------:R-:W-:Y:S01]  /*76b0*/  UMOV UR20, 0xfffffffe ;  /* 0xfffffffe00147882 */ /* 0x000fe20000000000 */
[----:B------:R-:W-:Y:S01]  /*76c0*/  UMOV UR21, 0x7fffbfdf ;  /* 0x7fffbfdf00157882 */ /* 0x000fe20000000000 */
[----:B------:R-:W-:Y:S01]  /*76d0*/  UMOV UR9, URZ ;  /* 0x000000ff00097c82 */ /* 0x000fe20008000000 */
[----:B------:R-:W-:Y:S01]  /*76e0*/  UMOV UR7, URZ ;  /* 0x000000ff00077c82 */ /* 0x000fe20008000000 */
[----:B------:R-:W-:-:S02]  /*76f0*/  UIADD3.64 UR20, UPT, UPT, UR8, -UR20, URZ ;  /* 0x8000001408147297 */ /* 0x000fc4000fffe0ff */
[----:B------:R-:W-:Y:S01]  /*7700*/  UIADD3.64 UR18, UPT, UPT, UR6, -UR18, URZ ;  /* 0x8000001206127297 */ /* 0x000fe2000fffe0ff */
[----:B------:R-:W-:Y:S01]  /*7710*/  UMOV UR22, 0x0 ;  /* 0x0000000000167882 */ /* 0x000fe20000000000 */
[----:B------:R-:W-:Y:S01]  /*7720*/  UMOV UR23, 0x4208010 ;  /* 0x0420801000177882 */ /* 0x000fe20000000000 */
[----:B------:R-:W-:Y:S01]  /*7730*/  UMOV UR4, UR10 ;  /* 0x0000000a00047c82 */ /* 0x000fe20008000000 */
[----:B------:R-:W-:Y:S01]  /*7740*/  UMOV UR5, URZ ;  /* 0x000000ff00057c82 */ /* 0x000fe20008000000 */
[----:B------:R-:W-:Y:S01]  /*7750*/  UMOV UR9, 0x80004020 ;  /* 0x8000402000097882 */ /* 0x000fe20000000000 */
[----:B------:R-:W-:Y:S01]  /*7760*/  UMOV UR7, 0x80004020 ;  /* 0x8000402000077882 */ /* 0x000fe20000000000 */
[----:B------:R-:W-:Y:S01]  /*7770*/  UMOV UR24, 0x0 ;  /* 0x0000000000187882 */ /* 0x000fe20000000000 */
[----:B------:R-:W-:Y:S01]  /*7780*/  UMOV UR25, 0x4208010 ;  /* 0x0420801000197882 */ /* 0x000fe20000000000 */
[----:B------:R-:W-:Y:S01]  /*7790*/  UMOV UR4, UR4 ;  /* 0x0000000400047c82 */ /* 0x000fe20008000000 */
[----:B------:R1:W-:Y:S01]  /*77a0*/  UTCQMMA gdesc[UR6], gdesc[UR8], tmem[UR13], tmem[UR22], idesc[UR23], !UPT ;  /* 0x00ff1608060075ea */ /* 0x0003e2000f80030d */
[----:B------:R1:W-:Y:S01]  /*77b0*/  UTCQMMA gdesc[UR18], gdesc[UR20], tmem[UR13], tmem[UR24], idesc[UR25], UPT ;  /* 0x00ff1814120075ea */ /* 0x0003e2000b80030d */
[----:B------:R1:W-:Y:S01]  /*77c0*/  UTCBAR [UR4], URZ ;  /* 0x000000ff040073e9 */ /* 0x0003e200080000ff */
[----:B------:R-:W-:Y:S01]  /*77d0*/  NOP ;  /* 0x0000000000007918 */ /* 0x000fe20000000000 */
.L_x_6:
[----:B-1----:R-:W-:Y:S01]  /*77e0*/  UMOV UR4, URZ ;  /* 0x000000ff00047c82 */ /* 0x002fe20008000000 */
[----:B------:R-:W-:Y:S05]  /*77f0*/  BRA.U !UP3, `(.L_x_7) ;  /* 0x0000002d0bf87547 */ /* 0x000fea000b800000 */
[----:B------:R-:W-:Y:S01]  /*7800*/  USHF.R.S32.HI UR4, URZ, 0x1f, UR32 ;  /* 0x0000001fff047899 */ /* 0x000fe20008011420 */
[----:B------:R-:W-:Y:S01]  /*7810*/  IMAD.MOV.U32 R126, RZ, RZ, RZ ;  /* 0x000000ffff7e7224 */ /* 0x000fe200078e00ff */
[----:B------:R-:W-:Y:S02]  /*7820*/  UIADD3 UR5, UPT, UPT, UR12, 0x5000, URZ ;  /* 0x000050000c057890 */ /* 0x000fe4000fffe0ff */
[----:B------:R-:W-:Y:S02]  /*7830*/  ULEA.HI UR4, UR4, UR32, URZ, 0x6 ;  /* 0x0000002004047291 */ /* 0x000fe4000f8f30ff */
[----:B------:R-:W-:Y:S02]  /*7840*/  UIADD3 UR6, UPT, UPT, UR12, 0x2000, URZ ;  /* 0x000020000c067890 */ /* 0x000fe4000fffe0ff */
[----:B------:R-:W-:Y:S02]  /*7850*/  USHF.R.S32.HI UR4, URZ, 0x6, UR4 ;  /* 0x00000006ff047899 */ /* 0x000fe40008011404 */
[----:B------:R-:W-:-:S02]  /*7860*/  USHF.R.U32.HI UR5, URZ, 0x4, UR5 ;  /* 0x00000004ff057899 */ /* 0x000fc40008011605 */
[----:B------:R-:W-:Y:S02]  /*7870*/  USHF.R.U32.HI UR8, URZ, 0x4, UR6 ;  /* 0x00000004ff087899 */ /* 0x000fe40008011606 */
[----:B------:R-:W-:Y:S02]  /*7880*/  UISETP.LT.AND UP2, UPT, UR4, 0x2, UPT ;  /* 0x000000020400788c */ /* 0x000fe4000bf41270 */
[----:B------:R-:W-:Y:S02]  /*7890*/  USHF.L.U32 UR15, UR16, 0x6, URZ ;  /* 0x00000006100f7899 */ /* 0x000fe400080006ff */
[----:B------:R-:W-:Y:S02]  /*78a0*/  USHF.L.U32 UR28, UR17, 0x6, URZ ;  /* 0x00000006111c7899 */ /* 0x000fe400080006ff */
[----:B------:R-:W-:Y:S02]  /*78b0*/  USGXT.U32 UR6, UR5, 0xe ;  /* 0x0000000e0506789a */ /* 0x000fe40008000000 */
[----:B------:R-:W-:-:S02]  /*78c0*/  USGXT.U32 UR8, UR8, 0xe ;  /* 0x0000000e0808789a */ /* 0x000fc40008000000 */
[----:B------:R-:W-:Y:S01]  /*78d0*/  USEL UR4, UR4, 0x2, !UP2 ;  /* 0x0000000204047887 */ /* 0x000fe2000d000000 */
[----:B------:R-:W-:Y:S01]  /*78e0*/  UMOV UR16, 0xffffff80 ;  /* 0xffffff8000107882 */ /* 0x000fe20000000000 */
[----:B------:R-:W-:Y:S01]  /*78f0*/  UMOV UR17, 0x7fffbfdf ;  /* 0x7fffbfdf00117882 */ /* 0x000fe20000000000 */
[----:B------:R-:W-:Y:S01]  /*7900*/  UMOV UR18, 0xfffffffe ;  /* 0xfffffffe00127882 */ /* 0x000fe20000000000 */
[----:B------:R-:W-:Y:S01]  /*7910*/  UMOV UR19, 0x7fffbfdf ;  /* 0x7fffbfdf00137882 */ /* 0x000fe20000000000 */
[----:B------:R-:W-:Y:S01]  /*7920*/  UMOV UR7, URZ ;  /* 0x000000ff00077c82 */ /* 0x000fe20008000000 */
[----:B------:R-:W-:Y:S01]  /*7930*/  UMOV UR9, URZ ;  /* 0x000000ff00097c82 */ /* 0x000fe20008000000 */
[----:B------:R-:W-:Y:S02]  /*7940*/  UIADD3 UR30, UPT, UPT, UR30, -0x40, URZ ;  /* 0xffffffc01e1e7890 */ /* 0x000fe4000fffe0ff */
[----:B------:R-:W-:Y:S02]  /*7950*/  USHF.R.S32.HI UR33, URZ, 0x1f, UR15 ;  /* 0x0000001fff217899 */ /* 0x000fe4000801140f */
[----:B------:R-:W-:-:S02]  /*7960*/  USHF.R.S32.HI UR34, URZ, 0x1f, UR28 ;  /* 0x0000001fff227899 */ /* 0x000fc4000801141c */
[----:B------:R-:W-:Y:S02]  /*7970*/  UIADD3.64 UR16, UPT, UPT, UR6, -UR16, URZ ;  /* 0x8000001006107297 */ /* 0x000fe4000fffe0ff */
[----:B------:R-:W-:Y:S02]  /*7980*/  UIADD3.64 UR18, UPT, UPT, UR8, -UR18, URZ ;  /* 0x8000001208127297 */ /* 0x000fe4000fffe0ff */
[----:B------:R-:W-:Y:S01]  /*7990*/  UIADD3 UR29, UPT, UPT, UR4, -0x1, URZ ;  /* 0xffffffff041d7890 */ /* 0x000fe2000fffe0ff */
[----:B------:R-:W-:Y:S01]  /*79a0*/  UMOV UR31, 0x1 ;  /* 0x00000001001f7882 */ /* 0x000fe20000000000 */
[----:B------:R-:W-:-:S10]  /*79b0*/  UMOV UR5, URZ ;  /* 0x000000ff00057c82 */ /* 0x000fd40008000000 */
.L_x_10:
[----:B------:R-:W-:Y:S01]  /*79c0*/  IADD3 R230, P2, PT, R230, UR28, RZ ;  /* 0x0000001ce6e67c10 */ /* 0x000fe2000ff5e0ff */
[----:B0-----:R-:W0:Y:S01]  /*79d0*/  S2R R138, SR_TID.X ;  /* 0x00000000008a7919 */ /* 0x001e220000002100 */
[----:B------:R-:W-:Y:S01]  /*79e0*/  IADD3 R234, P5, PT, R234, UR28, RZ ;  /* 0x0000001ceaea7c10 */ /* 0x000fe2000ffbe0ff */
[----:B------:R-:W-:Y:S01]  /*79f0*/  IMAD.U32 R126, R126, -0x80000000, RZ ;  /* 0x800000007e7e7824 */ /* 0x000fe200078e00ff */
[----:B------:R-:W-:Y:S02]  /*7a00*/  IADD3.X R229, PT, PT, R229, UR34, RZ, P2, !PT ;  /* 0x00000022e5e57c10 */ /* 0x000fe400097fe4ff */
[----:B------:R-:W-:Y:S02]  /*7a10*/  IADD3 R220, P2, PT, R220, UR28, RZ ;  /* 0x0000001cdcdc7c10 */ /* 0x000fe4000ff5e0ff */
[----:B------:R-:W-:Y:S02]  /*7a20*/  IADD3.X R233, PT, PT, R233, UR34, RZ, P5, !PT ;  /* 0x00000022e9e97c10 */ /* 0x000fe4000affe4ff */
[----:B------:R-:W-:-:S02]  /*7a30*/  IADD3.X R219, PT, PT, R219, UR34, RZ, P2, !PT ;  /* 0x00000022dbdb7c10 */ /* 0x000fc400097fe4ff */
[----:B------:R-:W-:Y:S02]  /*7a40*/  IADD3 R210, P2, PT, R210, UR28, RZ ;  /* 0x0000001cd2d27c10 */ /* 0x000fe4000ff5e0ff */
[----:B------:R-:W-:Y:S02]  /*7a50*/  IADD3 R232, P6, PT, R232, UR28, RZ ;  /* 0x0000001ce8e87c10 */ /* 0x000fe4000ffde0ff */
[----:B------:R-:W-:Y:S02]  /*7a60*/  IADD3.X R209, PT, PT, R209, UR34, RZ, P2, !PT ;  /* 0x00000022d1d17c10 */ /* 0x000fe400097fe4ff */
[----:B------:R-:W-:Y:S02]  /*7a70*/  IADD3 R200, P2, PT, R200, UR28, RZ ;  /* 0x0000001cc8c87c10 */ /* 0x000fe4000ff5e0ff */
[----:B------:R-:W-:Y:S02]  /*7a80*/  IADD3 R228, P3, PT, R228, UR28, RZ ;  /* 0x0000001ce4e47c10 */ /* 0x000fe4000ff7e0ff */
        /* <DEDUP_REMOVED lines=8> */
[----:B------:R-:W-:Y:S02]  /*7b10*/  IADD3.X R231, PT, PT, R231, UR34, RZ, P6, !PT ;  /* 0x00000022e7e77c10 */ /* 0x000fe4000b7fe4ff */
[----:B------:R-:W-:Y:S02]  /*7b20*/  IADD3.X R227, PT, PT, R227, UR34, RZ, P3, !PT ;  /* 0x00000022e3e37c10 */ /* 0x000fe40009ffe4ff */
[----:B------:R-:W-:Y:S02]  /*7b30*/  IADD3.X R223, PT, PT, R223, UR34, RZ, P5, !PT ;  /* 0x00000022dfdf7c10 */ /* 0x000fe4000affe4ff */
[----:B------:R-:W-:Y:S02]  /*7b40*/  IADD3 R222, P6, PT, R222, UR28, RZ ;  /* 0x0000001cdede7c10 */ /* 0x000fe4000ffde0ff */
[----:B------:R-:W-:-:S02]  /*7b50*/  IADD3 R218, P3, PT, R218, UR28, RZ ;  /* 0x0000001cdada7c10 */ /* 0x000fc4000ff7e0ff */
[----:B------:R-:W-:Y:S02]  /*7b60*/  IADD3 R214, P5, PT, R214, UR28, RZ ;  /* 0x0000001cd6d67c10 */ /* 0x000fe4000ffbe0ff */
[----:B------:R-:W-:Y:S02]  /*7b70*/  IADD3.X R130, PT, PT, R130, UR34, RZ, P2, !PT ;  /* 0x0000002282827c10 */ /* 0x000fe400097fe4ff */
[----:B------:R-:W-:Y:S02]  /*7b80*/  IADD3.X R225, PT, PT, R225, UR34, RZ, P4, !PT ;  /* 0x00000022e1e17c10 */ /* 0x000fe4000a7fe4ff */
[----:B------:R-:W-:Y:S02]  /*7b90*/  IADD3 R114, P2, PT, R114, UR28, RZ ;  /* 0x0000001c72727c10 */ /* 0x000fe4000ff5e0ff */
[----:B------:R-:W-:Y:S02]  /*7ba0*/  IADD3 R216, P4, PT, R216, UR28, RZ ;  /* 0x0000001cd8d87c10 */ /* 0x000fe4000ff9e0ff */
[----:B------:R-:W-:-:S02]  /*7bb0*/  IADD3.X R221, PT, PT, R221, UR34, RZ, P6, !PT ;  /* 0x00000022dddd7c10 */ /* 0x000fc4000b7fe4ff */
[----:B------:R-:W-:Y:S02]  /*7bc0*/  IADD3.X R217, PT, PT, R217, UR34, RZ, P3, !PT ;  /* 0x00000022d9d97c10 */ /* 0x000fe40009ffe4ff */
[----:B------:R-:W-:Y:S02]  /*7bd0*/  IADD3.X R213, PT, PT, R213, UR34, RZ, P5, !PT ;  /* 0x00000022d5d57c10 */ /* 0x000fe4000affe4ff */
[----:B------:R-:W-:Y:S02]  /*7be0*/  IADD3 R212, P6, PT, R212, UR28, RZ ;  /* 0x0000001cd4d47c10 */ /* 0x000fe4000ffde0ff */
[----:B------:R-:W-:Y:S02]  /*7bf0*/  IADD3 R208, P3, PT, R208, UR28, RZ ;  /* 0x0000001cd0d07c10 */ /* 0x000fe4000ff7e0ff */
[----:B------:R-:W-:Y:S02]  /*7c00*/  IADD3 R204, P5, PT, R204, UR28, RZ ;  /* 0x0000001ccccc7c10 */ /* 0x000fe4000ffbe0ff */
[----:B------:R-:W-:-:S02]  /*7c10*/  IADD3.X R121, PT, PT, R121, UR34, RZ, P2, !PT ;  /* 0x0000002279797c10 */ /* 0x000fc400097fe4ff */
[----:B------:R-:W-:Y:S02]  /*7c20*/  IADD3.X R215, PT, PT, R215, UR34, RZ, P4, !PT ;  /* 0x00000022d7d77c10 */ /* 0x000fe4000a7fe4ff */
[----:B------:R-:W-:Y:S02]  /*7c30*/  IADD3 R104, P2, PT, R104, UR28, RZ ;  /* 0x0000001c68687c10 */ /* 0x000fe4000ff5e0ff */
[----:B------:R-:W-:Y:S02]  /*7c40*/  IADD3 R206, P4, PT, R206, UR28, RZ ;  /* 0x0000001ccece7c10 */ /* 0x000fe4000ff9e0ff */
[----:B------:R-:W-:Y:S02]  /*7c50*/  IADD3.X R211, PT, PT, R211, UR34, RZ, P6, !PT ;  /* 0x00000022d3d37c10 */ /* 0x000fe4000b7fe4ff */
[----:B------:R-:W-:Y:S02]  /*7c60*/  IADD3.X R207, PT, PT, R207, UR34, RZ, P3, !PT ;  /* 0x00000022cfcf7c10 */ /* 0x000fe40009ffe4ff */
[----:B------:R-:W-:-:S02]  /*7c70*/  IADD3.X R203, PT, PT, R203, UR34, RZ, P5, !PT ;  /* 0x00000022cbcb7c10 */ /* 0x000fc4000affe4ff */
[----:B------:R-:W-:Y:S02]  /*7c80*/  IADD3 R202, P6, PT, R202, UR28, RZ ;  /* 0x0000001ccaca7c10 */ /* 0x000fe4000ffde0ff */
[----:B------:R-:W-:Y:S02]  /*7c90*/  IADD3 R198, P3, PT, R198, UR28, RZ ;  /* 0x0000001cc6c67c10 */ /* 0x000fe4000ff7e0ff */
[----:B------:R-:W-:Y:S02]  /*7ca0*/  IADD3 R194, P5, PT, R194, UR28, RZ ;  /* 0x0000001cc2c27c10 */ /* 0x000fe4000ffbe0ff */
[----:B------:R-:W-:Y:S02]  /*7cb0*/  IADD3.X R113, PT, PT, R113, UR34, RZ, P2, !PT ;  /* 0x0000002271717c10 */ /* 0x000fe400097fe4ff */
[----:B------:R-:W-:Y:S02]  /*7cc0*/  IADD3.X R205, PT, PT, R205, UR34, RZ, P4, !PT ;  /* 0x00000022cdcd7c10 */ /* 0x000fe4000a7fe4ff */
[----:B------:R-:W-:-:S02]  /*7cd0*/  IADD3 R94, P2, PT, R94, UR28, RZ ;  /* 0x0000001c5e5e7c10 */ /* 0x000fc4000ff5e0ff */
        /* <DEDUP_REMOVED lines=76> */
[----:B------:R-:W-:Y:S02]  /*81a0*/  IADD3 R71, P4, PT, R71, UR28, RZ ;  /* 0x0000001c47477c10 */ /* 0x000fe4000ff9e0ff */
[----:B------:R-:W-:-:S02]  /*81b0*/  IADD3.X R85, PT, PT, R85, UR34, RZ, P6, !PT ;  /* 0x0000002255557c10 */ /* 0x000fc4000b7fe4ff */
[----:B------:R-:W-:Y:S02]  /*81c0*/  IADD3.X R81, PT, PT, R81, UR34, RZ, P3, !PT ;  /* 0x0000002251517c10 */ /* 0x000fe40009ffe4ff */
[----:B------:R-:W-:Y:S02]  /*81d0*/  IADD3.X R77, PT, PT, R77, UR34, RZ, P5, !PT ;  /* 0x000000224d4d7c10 */ /* 0x000fe4000affe4ff */
[----:B------:R-:W-:Y:S01]  /*81e0*/  IADD3.X R43, PT, PT, R43, UR33, RZ, P2, !PT ;  /* 0x000000212b2b7c10 */ /* 0x000fe200097fe4ff */
[----:B------:R-:W1:Y:S01]  /*81f0*/  SYNCS.PHASECHK.TRANS64.TRYWAIT P2, [UR10], R126 ;  /* 0x0000007eff0075a7 */ /* 0x000e62000804110a */
[----:B------:R-:W-:Y:S02]  /*8200*/  IADD3 R69, P6, PT, R69, UR28, RZ ;  /* 0x0000001c45457c10 */ /* 0x000fe4000ffde0ff */
[----:B------:R-:W-:Y:S02]  /*8210*/  IADD3 R66, P3, PT, R66, UR28, RZ ;  /* 0x0000001c42427c10 */ /* 0x000fe4000ff7e0ff */
[----:B------:R-:W-:-:S02]  /*8220*/  IADD3 R48, P5, PT, R48, UR15, RZ ;  /* 0x0000000f30307c10 */ /* 0x000fc4000ffbe0ff */
[----:B------:R-:W-:Y:S02]  /*8230*/  IADD3.X R79, PT, PT, R79, UR34, RZ, P4, !PT ;  /* 0x000000224f4f7c10 */ /* 0x000fe4000a7fe4ff */
[----:B------:R-:W-:Y:S02]  /*8240*/  IADD3 R64, P4, PT, R64, UR15, RZ ;  /* 0x0000000f40407c10 */ /* 0x000fe4000ff9e0ff */
[----:B------:R-:W-:Y:S02]  /*8250*/  IADD3.X R75, PT, PT, R75, UR34, RZ, P6, !PT ;  /* 0x000000224b4b7c10 */ /* 0x000fe4000b7fe4ff */
[----:B------:R-:W-:Y:S02]  /*8260*/  IADD3.X R67, PT, PT, R67, UR34, RZ, P3, !PT ;  /* 0x0000002243437c10 */ /* 0x000fe40009ffe4ff */
[----:B------:R-:W-:Y:S02]  /*8270*/  IADD3.X R49, PT, PT, R49, UR33, RZ, P5, !PT ;  /* 0x0000002131317c10 */ /* 0x000fe4000affe4ff */
[----:B------:R-:W-:-:S02]  /*8280*/  IADD3 R32, P6, PT, R32, UR15, RZ ;  /* 0x0000000f20207c10 */ /* 0x000fc4000ffde0ff */
[----:B------:R-:W-:Y:S02]  /*8290*/  IADD3 R56, P3, PT, R56, UR15, RZ ;  /* 0x0000000f38387c10 */ /* 0x000fe4000ff7e0ff */
[----:B------:R-:W-:Y:S02]  /*82a0*/  IADD3 R30, P5, PT, R30, UR15, RZ ;  /* 0x0000000f1e1e7c10 */ /* 0x000fe4000ffbe0ff */
[----:B------:R-:W-:Y:S02]  /*82b0*/  IADD3.X R65, PT, PT, R65, UR33, RZ, P4, !PT ;  /* 0x0000002141417c10 */ /* 0x000fe4000a7fe4ff */
[----:B------:R-:W-:Y:S02]  /*82c0*/  IADD3 R46, P4, PT, R46, UR15, RZ ;  /* 0x0000000f2e2e7c10 */ /* 0x000fe4000ff9e0ff */
[----:B------:R-:W-:Y:S02]  /*82d0*/  IADD3.X R33, PT, PT, R33, UR33, RZ, P6, !PT ;  /* 0x0000002121217c10 */ /* 0x000fe4000b7fe4ff */
[----:B------:R-:W-:-:S02]  /*82e0*/  IADD3.X R57, PT, PT, R57, UR33, RZ, P3, !PT ;  /* 0x0000002139397c10 */ /* 0x000fc40009ffe4ff */
[----:B------:R-:W-:Y:S02]  /*82f0*/  IADD3.X R31, PT, PT, R31, UR33, RZ, P5, !PT ;  /* 0x000000211f1f7c10 */ /* 0x000fe4000affe4ff */
[----:B------:R-:W-:Y:S02]  /*8300*/  IADD3 R14, P6, PT, R14, UR15, RZ ;  /* 0x0000000f0e0e7c10 */ /* 0x000fe4000ffde0ff */
[----:B------:R-:W-:Y:S02]  /*8310*/  IADD3 R44, P3, PT, R44, UR15, RZ ;  /* 0x0000000f2c2c7c10 */ /* 0x000fe4000ff7e0ff */
[----:B------:R-:W-:Y:S02]  /*8320*/  IADD3 R10, P5, PT, R10, UR15, RZ ;  /* 0x0000000f0a0a7c10 */ /* 0x000fe4000ffbe0ff */
[----:B------:R-:W-:Y:S02]  /*8330*/  IADD3.X R47, PT, PT, R47, UR33, RZ, P4, !PT ;  /* 0x000000212f2f7c10 */ /* 0x000fe4000a7fe4ff */
[----:B------:R-:W-:-:S02]  /*8340*/  IADD3 R28, P4, PT, R28, UR15, RZ ;  /* 0x0000000f1c1c7c10 */ /* 0x000fc4000ff9e0ff */
[----:B------:R-:W-:Y:S02]  /*8350*/  IADD3.X R15, PT, PT, R15, UR33, RZ, P6, !PT ;  /* 0x000000210f0f7c10 */ /* 0x000fe4000b7fe4ff */
[----:B------:R-:W-:Y:S02]  /*8360*/  IADD3.X R45, PT, PT, R45, UR33, RZ, P3, !PT ;  /* 0x000000212d2d7c10 */ /* 0x000fe40009ffe4ff */
[----:B------:R-:W-:Y:S02]  /*8370*/  IADD3.X R13, PT, PT, R13, UR33, RZ, P5, !PT ;  /* 0x000000210d0d7c10 */ /* 0x000fe4000affe4ff */
        /* <DEDUP_REMOVED lines=19> */
[--C-:B0-----:R-:W-:Y:S02]  /*84b0*/  SHF.R.U32.HI R127, RZ, 0x6, R138.reuse ;  /* 0x00000006ff7f7819 */ /* 0x101fe4000001168a */
[----:B------:R-:W-:-:S02]  /*84c0*/  SHF.R.U32.HI R138, RZ, 0x6, R138 ;  /* 0x00000006ff8a7819 */ /* 0x000fc4000001168a */
        /* <DEDUP_REMOVED lines=8> */
[----:B------:R-:W-:Y:S02]  /*8550*/  SGXT.U32 R138, R138, 0x1 ;  /* 0x000000018a8a781a */ /* 0x000fe40000000000 */
[----:B------:R-:W-:Y:S02]  /*8560*/  IADD3.X R7, PT, PT, R7, UR33, RZ, P4, !PT ;  /* 0x0000002107077c10 */ /* 0x000fe4000a7fe4ff */
[----:B------:R-:W-:Y:S02]  /*8570*/  IADD3 R4, P4, PT, R4, UR15, RZ ;  /* 0x0000000f04047c10 */ /* 0x000fe4000ff9e0ff */
[----:B------:R-:W-:-:S02]  /*8580*/  IADD3.X R37, PT, PT, R37, UR33, RZ, P6, !PT ;  /* 0x0000002125257c10 */ /* 0x000fc4000b7fe4ff */
[----:B------:R-:W-:Y:S02]  /*8590*/  IADD3.X R21, PT, PT, R21, UR33, RZ, P3, !PT ;  /* 0x0000002115157c10 */ /* 0x000fe40009ffe4ff */
[----:B------:R-:W-:Y:S02]  /*85a0*/  IADD3.X R51, PT, PT, R51, UR33, RZ, P5, !PT ;  /* 0x0000002133337c10 */ /* 0x000fe4000affe4ff */
[----:B------:R-:W-:Y:S02]  /*85b0*/  SGXT.U32 R127, R127, 0x1 ;  /* 0x000000017f7f781a */ /* 0x000fe40000000000 */
[----:B------:R-:W-:Y:S02]  /*85c0*/  IADD3 R34, P6, PT, R34, UR15, RZ ;  /* 0x0000000f22227c10 */ /* 0x000fe4000ffde0ff */
[----:B------:R-:W-:Y:S02]  /*85d0*/  LOP3.LUT R138, R138, 0x8, RZ, 0xfc, !PT ;  /* 0x000000088a8a7812 */ /* 0x000fe400078efcff */
[----:B------:R-:W-:-:S02]  /*85e0*/  IADD3 R18, P3, PT, R18, UR15, RZ ;  /* 0x0000000f12127c10 */ /* 0x000fc4000ff7e0ff */
[----:B------:R-:W-:Y:S02]  /*85f0*/  IADD3 R2, P5, PT, R2, UR15, RZ ;  /* 0x0000000f02027c10 */ /* 0x000fe4000ffbe0ff */
[----:B------:R-:W-:Y:S02]  /*8600*/  IADD3.X R6, PT, PT, R6, UR33, RZ, P4, !PT ;  /* 0x0000002106067c10 */ /* 0x000fe4000a7fe4ff */
[----:B------:R-:W-:Y:S02]  /*8610*/  ISETP.GE.AND P0, PT, R127, UR30, PT ;  /* 0x0000001e7f007c0c */ /* 0x000fe4000bf06270 */
[----:B------:R-:W-:Y:S02]  /*8620*/  ISETP.GE.AND P4, PT, R138, UR30, PT ;  /* 0x0000001e8a007c0c */ /* 0x000fe4000bf86270 */
[----:B------:R-:W-:Y:S02]  /*8630*/  IADD3.X R35, PT, PT, R35, UR33, RZ, P6, !PT ;  /* 0x0000002123237c10 */ /* 0x000fe4000b7fe4ff */
[----:B------:R-:W-:-:S02]  /*8640*/  IADD3.X R19, PT, PT, R19, UR33, RZ, P3, !PT ;  /* 0x0000002113137c10 */ /* 0x000fc40009ffe4ff */
[----:B------:R-:W-:Y:S02]  /*8650*/  IADD3.X R3, PT, PT, R3, UR33, RZ, P5, !PT ;  /* 0x0000002103037c10 */ /* 0x000fe4000affe4ff */
[----:B------:R-:W-:Y:S01]  /*8660*/  PRMT R155, RZ, 0x7610, R155 ;  /* 0x00007610ff9b7816 */ /* 0x000fe2000000009b */
[----:B-1----:R-:W-:Y:S06]  /*8670*/  @!P2 BRA `(.L_x_8) ;  /* 0x0000004c006ca947 */ /* 0x002fec0003800000 */
.L_x_16:
[----:B------:R-:W0:Y:S01]  /*8680*/  S2R R127, SR_TID.X ;  /* 0x00000000007f7919 */ /* 0x000e220000002100 */
[----:B------:R-:W-:Y:S01]  /*8690*/  PRMT R154, RZ, 0x7610, R154 ;  /* 0x00007610ff9a7816 */ /* 0x000fe2000000009a */
[----:B------:R-:W2:Y:S01]  /*86a0*/  @!P0 LDG.E.U8 R155, desc[UR26][R2.64] ;  /* 0x0000001a029b8981 */ /* 0x000ea2000c1e1100 */
[----:B------:R-:W1:Y:S01]  /*86b0*/  S2R R235, SR_TID.X ;  /* 0x0000000000eb7919 */ /* 0x000e620000002100 */
[--C-:B0-----:R-:W-:Y:S02]  /*86c0*/  SHF.R.U32.HI R126, RZ, 0x6, R127.reuse ;  /* 0x00000006ff7e7819 */ /* 0x101fe4000001167f */
[----:B------:R-:W-:Y:S02]  /*86d0*/  SHF.R.U32.HI R127, RZ, 0x6, R127 ;  /* 0x00000006ff7f7819 */ /* 0x000fe4000001167f */
[----:B------:R-:W-:Y:S02]  /*86e0*/  SGXT.U32 R126, R126, 0x1 ;  /* 0x000000017e7e781a */ /* 0x000fe40000000000 */
[----:B------:R-:W-:-:S02]  /*86f0*/  SGXT.U32 R127, R127, 0x1 ;  /* 0x000000017f7f781a */ /* 0x000fc40000000000 */
[----:B------:R-:W-:Y:S02]  /*8700*/  LOP3.LUT R126, R126, 0x10, RZ, 0xfc, !PT ;  /* 0x000000107e7e7812 */ /* 0x000fe400078efcff */
[----:B------:R-:W-:Y:S02]  /*8710*/  LOP3.LUT R127, R127, 0x18, RZ, 0xfc, !PT ;  /* 0x000000187f7f7812 */ /* 0x000fe400078efcff */
[----:B------:R-:W-:Y:S01]  /*8720*/  ISETP.GE.AND P2, PT, R126, UR30, PT ;  /* 0x0000001e7e007c0c */ /* 0x000fe2000bf46270 */
[----:B------:R-:W-:Y:S01]  /*8730*/  @!P4 IMAD.MOV.U32 R126, RZ, RZ, R4 ;  /* 0x000000ffff7ec224 */ /* 0x000fe200078e0004 */
[----:B------:R-:W-:Y:S01]  /*8740*/  ISETP.GE.AND P0, PT, R127, UR30, PT ;  /* 0x0000001e7f007c0c */ /* 0x000fe2000bf06270 */
[----:B------:R-:W-:Y:S01]  /*8750*/  @!P4 IMAD.MOV.U32 R127, RZ, RZ, R6 ;  /* 0x000000ffff7fc224 */ /* 0x000fe200078e0006 */
[----:B------:R-:W-:-:S04]  /*8760*/  PRMT R153, RZ, 0x7610, R153 ;  /* 0x00007610ff997816 */ /* 0x000fc80000000099 */
[----:B------:R0:W3:Y:S01]  /*8770*/  @!P4 LDG.E.U8 R154, desc[UR26][R126.64] ;  /* 0x0000001a7e9ac981 */ /* 0x0000e2000c1e1100 */
[----:B------:R-:W-:-:S04]  /*8780*/  PRMT R152, RZ, 0x7610, R152 ;  /* 0x00007610ff987816 */ /* 0x000fc80000000098 */
[----:B0-----:R-:W-:Y:S02]  /*8790*/  @!P2 IMAD.MOV.U32 R126, RZ, RZ, R5 ;  /* 0x000000ffff7ea224 */ /* 0x001fe400078e0005 */
[----:B------:R-:W-:-:S05]  /*87a0*/  @!P2 IMAD.MOV.U32 R127, RZ, RZ, R7 ;  /* 0x000000ffff7fa224 */ /* 0x000fca00078e0007 */
[----:B------:R0:W4:Y:S01]  /*87b0*/  @!P2 LDG.E.U8 R153, desc[UR26][R126.64] ;  /* 0x0000001a7e99a981 */ /* 0x000122000c1e1100 */
[----:B------:R-:W-:Y:S01]  /*87c0*/  ISETP.GE.AND P2, PT, R252, UR30, PT ;  /* 0x0000001efc007c0c */ /* 0x000fe2000bf46270 */
[----:B0-----:R-:W-:Y:S02]  /*87d0*/  @!P0 IMAD.MOV.U32 R126, RZ, RZ, R8 ;  /* 0x000000ffff7e8224 */ /* 0x001fe400078e0008 */
[----:B------:R-:W-:-:S05]  /*87e0*/  @!P0 IMAD.MOV.U32 R127, RZ, RZ, R11 ;  /* 0x000000ffff7f8224 */ /* 0x000fca00078e000b */
[----:B------:R0:W5:Y:S01]  /*87f0*/  @!P0 LDG.E.U8 R152, desc[UR26][R126.64] ;  /* 0x0000001a7e988981 */ /* 0x000162000c1e1100 */
[----:B------:R-:W-:Y:S02]  /*8800*/  ISETP.GE.AND P0, PT, R248, UR30, PT ;  /* 0x0000001ef8007c0c */ /* 0x000fe4000bf06270 */
[----:B------:R-:W-:Y:S02]  /*8810*/  PRMT R151, RZ, 0x7610, R151 ;  /* 0x00007610ff977816 */ /* 0x000fe40000000097 */
[----:B------:R-:W-:Y:S01]  /*8820*/  PRMT R150, RZ, 0x7610, R150 ;  /* 0x00007610ff967816 */ /* 0x000fe20000000096 */
[----:B0-----:R-:W-:Y:S02]  /*8830*/  @!P2 IMAD.MOV.U32 R126, RZ, RZ, R9 ;  /* 0x000000ffff7ea224 */ /* 0x001fe400078e0009 */
[----:B------:R-:W-:Y:S01]  /*8840*/  @!P2 IMAD.MOV.U32 R127, RZ, RZ, R12 ;  /* 0x000000ffff7fa224 */ /* 0x000fe200078e000c */
[----:B-1----:R-:W-:-:S04]  /*8850*/  SHF.R.U32.HI R235, RZ, 0x6, R235 ;  /* 0x00000006ffeb7819 */ /* 0x002fc800000116eb */
[----:B------:R0:W2:Y:S01]  /*8860*/  @!P2 LDG.E.U8 R151, desc[UR26][R126.64] ;  /* 0x0000001a7e97a981 */ /* 0x0000a2000c1e1100 */
[----:B------:R-:W-:Y:S01]  /*8870*/  SGXT.U32 R235, R235, 0x1 ;  /* 0x00000001ebeb781a */ /* 0x000fe20000000000 */
[----:B0-----:R-:W-:Y:S02]  /*8880*/  @!P0 IMAD.MOV.U32 R126, RZ, RZ, R10 ;  /* 0x000000ffff7e8224 */ /* 0x001fe400078e000a */
[----:B------:R-:W-:-:S05]  /*8890*/  @!P0 IMAD.MOV.U32 R127, RZ, RZ, R13 ;  /* 0x000000ffff7f8224 */ /* 0x000fca00078e000d */
[----:B------:R0:W2:Y:S01]  /*88a0*/  @!P0 LDG.E.U8 R150, desc[UR26][R126.64] ;  /* 0x0000001a7e968981 */ /* 0x0000a2000c1e1100 */
[----:B------:R-:W-:Y:S01]  /*88b0*/  LOP3.LUT R235, R235, 0x2, RZ, 0xfc, !PT ;  /* 0x00000002ebeb7812 */ /* 0x000fe200078efcff */
[----:B0-----:R-:W0:Y:S03]  /*88c0*/  S2R R127, SR_TID.X ;  /* 0x00000000007f7919 */ /* 0x001e260000002100 */
[----:B------:R-:W-:Y:S02]  /*88d0*/  ISETP.GE.AND P0, PT, R235, UR30, PT ;  /* 0x0000001eeb007c0c */ /* 0x000fe4000bf06270 */
[----:B------:R-:W1:Y:S01]  /*88e0*/  S2R R235, SR_TID.X ;  /* 0x0000000000eb7919 */ /* 0x000e620000002100 */
[----:B------:R-:W-:Y:S02]  /*88f0*/  ISETP.GE.AND P3, PT, R245, UR30, PT ;  /* 0x0000001ef5007c0c */ /* 0x000fe4000bf66270 */
[----:B------:R-:W-:-:S02]  /*8900*/  PRMT R147, RZ, 0x7610, R147 ;  /* 0x00007610ff937816 */ /* 0x000fc40000000093 */
[----:B------:R-:W-:Y:S02]  /*8910*/  ISETP.GE.AND P2, PT, R241, UR30, PT ;  /* 0x0000001ef1007c0c */ /* 0x000fe4000bf46270 */
[----:B------:R-:W-:-:S04]  /*8920*/  PRMT R149, RZ, 0x7610, R149 ;  /* 0x00007610ff957816 */ /* 0x000fc80000000095 */
[----:B------:R-:W2:Y:S01]  /*8930*/  @!P0 LDG.E.U8 R147, desc[UR26][R18.64] ;  /* 0x0000001a12938981 */ /* 0x000ea2000c1e1100 */
[----:B------:R-:W-:-:S03]  /*8940*/  PRMT R148, RZ, 0x7610, R148 ;  /* 0x00007610ff947816 */ /* 0x000fc60000000094 */
[----:B------:R-:W2:Y:S04]  /*8950*/  @!P3 LDG.E.U8 R149, desc[UR26][R14.64] ;  /* 0x0000001a0e95b981 */ /* 0x000ea8000c1e1100 */
[----:B------:R-:W2:Y:S01]  /*8960*/  @!P2 LDG.E.U8 R148, desc[UR26][R16.64] ;  /* 0x0000001a1094a981 */ /* 0x000ea2000c1e1100 */
[----:B0-----:R-:W-:-:S04]  /*8970*/  SHF.R.U32.HI R127, RZ, 0x6, R127 ;  /* 0x00000006ff7f7819 */ /* 0x001fc8000001167f */
[----:B------:R-:W-:Y:S02]  /*8980*/  SGXT.U32 R127, R127, 0x1 ;  /* 0x000000017f7f781a */ /* 0x000fe40000000000 */
[--C-:B-1----:R-:W-:Y:S02]  /*8990*/  SHF.R.U32.HI R126, RZ, 0x6, R235.reuse ;  /* 0x00000006ff7e7819 */ /* 0x102fe400000116eb */
[----:B------:R-:W-:Y:S02]  /*89a0*/  LOP3.LUT R127, R127, 0x1a, RZ, 0xfc, !PT ;  /* 0x0000001a7f7f7812 */ /* 0x000fe400078efcff */
[----:B------:R-:W-:Y:S02]  /*89b0*/  SHF.R.U32.HI R235, RZ, 0x6, R235 ;  /* 0x00000006ffeb7819 */ /* 0x000fe400000116eb */
[----:B------:R-:W-:Y:S02]  /*89c0*/  ISETP.GE.AND P0, PT, R127, UR30, PT ;  /* 0x0000001e7f007c0c */ /* 0x000fe4000bf06270 */
[----:B------:R-:W0:Y:S01]  /*89d0*/  S2R R127, SR_TID.X ;  /* 0x00000000007f7919 */ /* 0x000e220000002100 */
[----:B------:R-:W-:-:S02]  /*89e0*/  SGXT.U32 R235, R235, 0x1 ;  /* 0x00000001ebeb781a */ /* 0x000fc40000000000 */
[----:B------:R-:W-:Y:S02]  /*89f0*/  SGXT.U32 R126, R126, 0x1 ;  /* 0x000000017e7e781a */ /* 0x000fe40000000000 */
[----:B------:R-:W-:Y:S02]  /*8a00*/  LOP3.LUT R235, R235, 0xa, RZ, 0xfc, !PT ;  /* 0x0000000aebeb7812 */ /* 0x000fe400078efcff */
[----:B------:R-:W-:Y:S02]  /*8a10*/  LOP3.LUT R126, R126, 0x12, RZ, 0xfc, !PT ;  /* 0x000000127e7e7812 */ /* 0x000fe400078efcff */
[----:B------:R-:W-:Y:S02]  /*8a20*/  ISETP.GE.AND P2, PT, R235, UR30, PT ;  /* 0x0000001eeb007c0c */ /* 0x000fe4000bf46270 */
[----:B------:R-:W-:Y:S02]  /*8a30*/  ISETP.GE.AND P3, PT, R126, UR30, PT ;  /* 0x0000001e7e007c0c */ /* 0x000fe4000bf66270 */
[----:B------:R-:W-:-:S02]  /*8a40*/  PRMT R176, RZ, 0x7610, R176 ;  /* 0x00007610ffb07816 */ /* 0x000fc400000000b0 */
[----:B------:R-:W-:Y:S02]  /*8a50*/  PRMT R175, RZ, 0x7610, R175 ;  /* 0x00007610ffaf7816 */ /* 0x000fe400000000af */
[----:B------:R-:W-:-:S05]  /*8a60*/  PRMT R146, RZ, 0x7610, R146 ;  /* 0x00007610ff927816 */ /* 0x000fca0000000092 */
[----:B------:R-:W4:Y:S01]  /*8a70*/  @!P2 LDG.E.U8 R176, desc[UR26][R20.64] ;  /* 0x0000001a14b0a981 */ /* 0x000f22000c1e1100 */
[----:B------:R-:W-:-:S03]  /*8a80*/  ISETP.GE.AND P2, PT, R251, UR30, PT ;  /* 0x0000001efb007c0c */ /* 0x000fc6000bf46270 */
[----:B------:R-:W4:Y:S04]  /*8a90*/  @!P3 LDG.E.U8 R175, desc[UR26][R22.64] ;  /* 0x0000001a16afb981 */ /* 0x000f28000c1e1100 */
[----:B------:R-:W4:Y:S01]  /*8aa0*/  @!P0 LDG.E.U8 R146, desc[UR26][R24.64] ;  /* 0x0000001a18928981 */ /* 0x000f22000c1e1100 */
[----:B------:R-:W-:Y:S02]  /*8ab0*/  ISETP.GE.AND P0, PT, R247, UR30, PT ;  /* 0x0000001ef7007c0c */ /* 0x000fe4000bf06270 */
[----:B0-----:R-:W-:Y:S02]  /*8ac0*/  SHF.R.U32.HI R126, RZ, 0x6, R127 ;  /* 0x00000006ff7e7819 */ /* 0x001fe4000001167f */
[----:B------:R-:W-:Y:S02]  /*8ad0*/  PRMT R145, RZ, 0x7610, R145 ;  /* 0x00007610ff917816 */ /* 0x000fe40000000091 */
[----:B------:R-:W-:-:S02]  /*8ae0*/  SGXT.U32 R126, R126, 0x1 ;  /* 0x000000017e7e781a */ /* 0x000fc40000000000 */
[----:B------:R-:W-:Y:S02]  /*8af0*/  PRMT R144, RZ, 0x7610, R144 ;  /* 0x00007610ff907816 */ /* 0x000fe40000000090 */
[----:B------:R-:W-:Y:S01]  /*8b00*/  ISETP.GE.AND P3, PT, R244, UR30, PT ;  /* 0x0000001ef4007c0c */ /* 0x000fe2000bf66270 */
[----:B------:R-:W5:Y:S01]  /*8b10*/  @!P2 LDG.E.U8 R145, desc[UR26][R26.64] ;  /* 0x0000001a1a91a981 */ /* 0x000f62000c1e1100 */
[----:B------:R-:W-:Y:S02]  /*8b20*/  LOP3.LUT R126, R126, 0x4, RZ, 0xfc, !PT ;  /* 0x000000047e7e7812 */ /* 0x000fe400078efcff */
[----:B------:R-:W-:Y:S01]  /*8b30*/  ISETP.GE.AND P2, PT, R240, UR30, PT ;  /* 0x0000001ef0007c0c */ /* 0x000fe2000bf46270 */
[----:B------:R-:W5:Y:S01]  /*8b40*/  @!P0 LDG.E.U8 R144, desc[UR26][R28.64] ;  /* 0x0000001a1c908981 */ /* 0x000f62000c1e1100 */
[----:B------:R-:W-:Y:S02]  /*8b50*/  ISETP.GE.AND P0, PT, R126, UR30, PT ;  /* 0x0000001e7e007c0c */ /* 0x000fe4000bf06270 */
[----:B------:R-:W-:-:S02]  /*8b60*/  SHF.R.U32.HI R126, RZ, 0x6, R127 ;  /* 0x00000006ff7e7819 */ /* 0x000fc4000001167f */
[----:B------:R-:W-:Y:S02]  /*8b70*/  PRMT R143, RZ, 0x7610, R143 ;  /* 0x00007610ff8f7816 */ /* 0x000fe4000000008f */
[----:B------:R-:W-:Y:S02]  /*8b80*/  SGXT.U32 R126, R126, 0x1 ;  /* 0x000000017e7e781a */ /* 0x000fe40000000000 */
[----:B------:R-:W-:Y:S02]  /*8b90*/  PRMT R142, RZ, 0x7610, R142 ;  /* 0x00007610ff8e7816 */ /* 0x000fe4000000008e */
[----:B------:R-:W5:Y:S01]  /*8ba0*/  @!P3 LDG.E.U8 R143, desc[UR26][R30.64] ;  /* 0x0000001a1e8fb981 */ /* 0x000f62000c1e1100 */
[----:B------:R-:W-:-:S03]  /*8bb0*/  LOP3.LUT R126, R126, 0xc, RZ, 0xfc, !PT ;  /* 0x0000000c7e7e7812 */ /* 0x000fc600078efcff */
[----:B------:R-:W5:Y:S01]  /*8bc0*/  @!P2 LDG.E.U8 R142, desc[UR26][R32.64] ;  /* 0x0000001a208ea981 */ /* 0x000f62000c1e1100 */
[----:B------:R-:W-:Y:S02]  /*8bd0*/  ISETP.GE.AND P2, PT, R126, UR30, PT ;  /* 0x0000001e7e007c0c */ /* 0x000fe4000bf46270 */
[----:B------:R-:W-:Y:S02]  /*8be0*/  PRMT R141, RZ, 0x7610, R141 ;  /* 0x00007610ff8d7816 */ /* 0x000fe4000000008d */
[----:B------:R-:W-:-:S04]  /*8bf0*/  PRMT R140, RZ, 0x7610, R140 ;  /* 0x00007610ff8c7816 */ /* 0x000fc8000000008c */
[----:B------:R-:W5:Y:S05]  /*8c00*/  @!P0 LDG.E.U8 R141, desc[UR26][R34.64] ;  /* 0x0000001a228d8981 */ /* 0x000f6a000c1e1100 */
[----:B------:R-:W5:Y:S01]  /*8c10*/  @!P2 LDG.E.U8 R140, desc[UR26][R36.64] ;  /* 0x0000001a248ca981 */ /* 0x000f62000c1e1100 */
[--C-:B------:R-:W-:Y:S02]  /*8c20*/  SHF.R.U32.HI R126, RZ, 0x6, R127.reuse ;  /* 0x00000006ff7e7819 */ /* 0x100fe4000001167f */
[----:B------:R-:W-:-:S04]  /*8c30*/  SHF.R.U32.HI R127, RZ, 0x6, R127 ;  /* 0x00000006ff7f7819 */ /* 0x000fc8000001167f */
[----:B------:R-:W-:-:S04]  /*8c40*/  SGXT.U32 R127, R127, 0x1 ;  /* 0x000000017f7f781a */ /* 0x000fc80000000000 */
[----:B------:R-:W-:Y:S02]  /*8c50*/  LOP3.LUT R127, R127, 0x14, RZ, 0xfc, !PT ;  /* 0x000000147f7f7812 */ /* 0x000fe400078efcff */
[----:B------:R-:W-:Y:S02]  /*8c60*/  SGXT.U32 R126, R126, 0x1 ;  /* 0x000000017e7e781a */ /* 0x000fe40000000000 */
[----:B------:R-:W-:Y:S02]  /*8c70*/  ISETP.GE.AND P0, PT, R127, UR30, PT ;  /* 0x0000001e7f007c0c */ /* 0x000fe4000bf06270 */
[----:B------:R-:W0:Y:S01]  /*8c80*/  S2R R127, SR_TID.X ;  /* 0x00000000007f7919 */ /* 0x000e220000002100 */
[----:B------:R-:W-:Y:S02]  /*8c90*/  LOP3.LUT R126, R126, 0x1c, RZ, 0xfc, !PT ;  /* 0x0000001c7e7e7812 */ /* 0x000fe400078efcff */
[----:B------:R-:W-:Y:S02]  /*8ca0*/  PRMT R139, RZ, 0x7610, R139 ;  /* 0x00007610ff8b7816 */ /* 0x000fe4000000008b */
[----:B------:R-:W-:-:S02]  /*8cb0*/  ISETP.GE.AND P2, PT, R126, UR30, PT ;  /* 0x0000001e7e007c0c */ /* 0x000fc4000bf46270 */
[----:B------:R-:W-:-:S04]  /*8cc0*/  PRMT R138, RZ, 0x7610, R138 ;  /* 0x00007610ff8a7816 */ /* 0x000fc8000000008a */
[----:B------:R-:W5:Y:S01]  /*8cd0*/  @!P0 LDG.E.U8 R139, desc[UR26][R38.64] ;  /* 0x0000001a268b8981 */ /* 0x000f62000c1e1100 */
[----:B------:R-:W-:Y:S02]  /*8ce0*/  ISETP.GE.AND P0, PT, R250, UR30, PT ;  /* 0x0000001efa007c0c */ /* 0x000fe4000bf06270 */
[----:B------:R-:W-:-:S04]  /*8cf0*/  PRMT R174, RZ, 0x7610, R174 ;  /* 0x00007610ffae7816 */ /* 0x000fc800000000ae */
[----:B------:R-:W5:Y:S01]  /*8d00*/  @!P2 LDG.E.U8 R138, desc[UR26][R40.64] ;  /* 0x0000001a288aa981 */ /* 0x000f62000c1e1100 */
[----:B------:R-:W-:Y:S02]  /*8d10*/  ISETP.GE.AND P2, PT, R246, UR30, PT ;  /* 0x0000001ef6007c0c */ /* 0x000fe4000bf46270 */
[----:B------:R-:W-:-:S04]  /*8d20*/  PRMT R173, RZ, 0x7610, R173 ;  /* 0x00007610ffad7816 */ /* 0x000fc800000000ad */
[----:B------:R-:W5:Y:S01]  /*8d30*/  @!P0 LDG.E.U8 R174, desc[UR26][R42.64] ;  /* 0x0000001a2aae8981 */ /* 0x000f62000c1e1100 */
[----:B------:R-:W-:Y:S02]  /*8d40*/  ISETP.GE.AND P0, PT, R243, UR30, PT ;  /* 0x0000001ef3007c0c */ /* 0x000fe4000bf06270 */
[----:B0-----:R-:W-:-:S04]  /*8d50*/  SHF.R.U32.HI R126, RZ, 0x6, R127 ;  /* 0x00000006ff7e7819 */ /* 0x001fc8000001167f */
[----:B------:R-:W5:Y:S01]  /*8d60*/  @!P2 LDG.E.U8 R173, desc[UR26][R44.64] ;  /* 0x0000001a2cada981 */ /* 0x000f62000c1e1100 */
[----:B------:R-:W-:Y:S02]  /*8d70*/  ISETP.GE.AND P2, PT, R239, UR30, PT ;  /* 0x0000001eef007c0c */ /* 0x000fe4000bf46270 */
[----:B------:R-:W-:Y:S02]  /*8d80*/  SGXT.U32 R126, R126, 0x1 ;  /* 0x000000017e7e781a */ /* 0x000fe40000000000 */
[----:B------:R-:W-:Y:S02]  /*8d90*/  PRMT R172, RZ, 0x7610, R172 ;  /* 0x00007610ffac7816 */ /* 0x000fe400000000ac */
[----:B------:R-:W-:Y:S02]  /*8da0*/  LOP3.LUT R126, R126, 0x6, RZ, 0xfc, !PT ;  /* 0x000000067e7e7812 */ /* 0x000fe400078efcff */
[----:B------:R-:W-:Y:S02]  /*8db0*/  PRMT R171, RZ, 0x7610, R171 ;  /* 0x00007610ffab7816 */ /* 0x000fe400000000ab */
[----:B------:R-:W5:Y:S01]  /*8dc0*/  @!P0 LDG.E.U8 R172, desc[UR26][R46.64] ;  /* 0x0000001a2eac8981 */ /* 0x000f62000c1e1100 */
[----:B------:R-:W-:-:S02]  /*8dd0*/  ISETP.GE.AND P0, PT, R126, UR30, PT ;  /* 0x0000001e7e007c0c */ /* 0x000fc4000bf06270 */
[----:B------:R-:W-:Y:S01]  /*8de0*/  LEA.HI R126, R127, 0xe, RZ, 0x1a ;  /* 0x0000000e7f7e7811 */ /* 0x000fe200078fd0ff */
[----:B------:R-:W5:Y:S03]  /*8df0*/  @!P2 LDG.E.U8 R171, desc[UR26][R48.64] ;  /* 0x0000001a30aba981 */ /* 0x000f66000c1e1100 */
[----:B------:R-:W-:Y:S02]  /*8e00*/  ISETP.GE.AND P2, PT, R126, UR30, PT ;  /* 0x0000001e7e007c0c */ /* 0x000fe4000bf46270 */
[----:B------:R-:W-:Y:S02]  /*8e10*/  SHF.R.U32.HI R126, RZ, 0x6, R127 ;  /* 0x00000006ff7e7819 */ /* 0x000fe4000001167f */
[----:B------:R-:W-:Y:S02]  /*8e20*/  PRMT R170, RZ, 0x7610, R170 ;  /* 0x00007610ffaa7816 */ /* 0x000fe400000000aa */
[----:B------:R-:W-:-:S02]  /*8e30*/  SGXT.U32 R126, R126, 0x1 ;  /* 0x000000017e7e781a */ /* 0x000fc40000000000 */
[----:B------:R-:W-:Y:S02]  /*8e40*/  PRMT R169, RZ, 0x7610, R169 ;  /* 0x00007610ffa97816 */ /* 0x000fe400000000a9 */
[----:B------:R-:W-:Y:S01]  /*8e50*/  LOP3.LUT R126, R126, 0x16, RZ, 0xfc, !PT ;  /* 0x000000167e7e7812 */ /* 0x000fe200078efcff */
[----:B------:R-:W5:Y:S03]  /*8e60*/  @!P0 LDG.E.U8 R170, desc[UR26][R50.64] ;  /* 0x0000001a32aa8981 */ /* 0x000f66000c1e1100 */
[----:B------:R-:W-:Y:S01]  /*8e70*/  ISETP.GE.AND P0, PT, R126, UR30, PT ;  /* 0x0000001e7e007c0c */ /* 0x000fe2000bf06270 */
[----:B------:R-:W5:Y:S01]  /*8e80*/  @!P2 LDG.E.U8 R169, desc[UR26][R58.64] ;  /* 0x0000001a3aa9a981 */ /* 0x000f62000c1e1100 */
[----:B------:R-:W-:-:S04]  /*8e90*/  LEA.HI R126, R127, 0x1e, RZ, 0x1a ;  /* 0x0000001e7f7e7811 */ /* 0x000fc800078fd0ff */
[----:B------:R-:W-:Y:S02]  /*8ea0*/  ISETP.GE.AND P2, PT, R126, UR30, PT ;  /* 0x0000001e7e007c0c */ /* 0x000fe4000bf46270 */
[----:B------:R-:W-:Y:S02]  /*8eb0*/  PRMT R168, RZ, 0x7610, R168 ;  /* 0x00007610ffa87816 */ /* 0x000fe400000000a8 */
[----:B------:R-:W-:Y:S02]  /*8ec0*/  PRMT R167, RZ, 0x7610, R167 ;  /* 0x00007610ffa77816 */ /* 0x000fe400000000a7 */
[----:B------:R-:W-:Y:S02]  /*8ed0*/  LEA.HI R126, R127, 0x2e, RZ, 0x1a ;  /* 0x0000002e7f7e7811 */ /* 0x000fe400078fd0ff */
[----:B------:R-:W5:Y:S01]  /*8ee0*/  @!P0 LDG.E.U8 R168, desc[UR26][R52.64] ;  /* 0x0000001a34a88981 */ /* 0x000f62000c1e1100 */
[----:B------:R-:W-:-:S04]  /*8ef0*/  ISETP.GE.AND P0, PT, R249, UR30, PT ;  /* 0x0000001ef9007c0c */ /* 0x000fc8000bf06270 */
[----:B------:R-:W5:Y:S01]  /*8f00*/  @!P2 LDG.E.U8 R167, desc[UR26][R60.64] ;  /* 0x0000001a3ca7a981 */ /* 0x000f62000c1e1100 */
        /* <DEDUP_REMOVED lines=9> */
[----:B------:R-:W-:-:S04]  /*8fa0*/  PRMT R163, RZ, 0x7610, R163 ;  /* 0x00007610ffa37816 */ /* 0x000fc800000000a3 */
[----:B------:R-:W5:Y:S05]  /*8fb0*/  @!P0 LDG.E.U8 R164, desc[UR26][R56.64] ;  /* 0x0000001a38a48981 */ /* 0x000f6a000c1e1100 */
[----:B------:R-:W5:Y:S01]  /*8fc0*/  @!P2 LDG.E.U8 R163, desc[UR26][R64.64] ;  /* 0x0000001a40a3a981 */ /* 0x000f62000c1e1100 */
[----:B------:R-:W-:Y:S01]  /*8fd0*/  BAR.SYNC.DEFER_BLOCKING 0x0 ;  /* 0x0000000000007b1d */ /* 0x000fe20000010000 */
[----:B------:R-:W-:-:S04]  /*8fe0*/  LOP3.LUT R126, R127, 0x3f, RZ, 0xc0, !PT ;  /* 0x0000003f7f7e7812 */ /* 0x000fc800078ec0ff */
[----:B------:R-:W-:Y:S02]  /*8ff0*/  ISETP.GE.AND P0, PT, R126, UR30, PT ;  /* 0x0000001e7e007c0c */ /* 0x000fe4000bf06270 */
[----:B------:R-:W-:Y:S02]  /*9000*/  PRMT R162, RZ, 0x7610, R162 ;  /* 0x00007610ffa27816 */ /* 0x000fe400000000a2 */
[----:B------:R-:W-:Y:S02]  /*9010*/  PRMT R161, RZ, 0x7610, R161 ;  /* 0x00007610ffa17816 */ /* 0x000fe400000000a1 */
[----:B------:R-:W-:-:S07]  /*9020*/  PRMT R160, RZ, 0x7610, R160 ;  /* 0x00007610ffa07816 */ /* 0x000fce00000000a0 */
[----:B------:R-:W-:Y:S02]  /*9030*/  @!P0 IMAD.MOV.U32 R126, RZ, RZ, R71 ;  /* 0x000000ffff7e8224 */ /* 0x000fe400078e0047 */
[----:B------:R-:W-:Y:S01]  /*9040*/  @!P0 IMAD.MOV.U32 R127, RZ, RZ, R79 ;  /* 0x000000ffff7f8224 */ /* 0x000fe200078e004f */
[----:B------:R-:W5:Y:S04]  /*9050*/  @!P0 LDG.E.U8 R162, desc[UR26][R66.64] ;  /* 0x0000001a42a28981 */ /* 0x000f68000c1e1100 */
[----:B------:R0:W5:Y:S01]  /*9060*/  @!P0 LDG.E.U8 R161, desc[UR26][R126.64] ;  /* 0x0000001a7ea18981 */ /* 0x000162000c1e1100 */
[----:B------:R-:W-:Y:S01]  /*9070*/  PRMT R159, RZ, 0x7610, R159 ;  /* 0x00007610ff9f7816 */ /* 0x000fe2000000009f */
[----:B0-----:R-:W-:Y:S02]  /*9080*/  @!P0 IMAD.MOV.U32 R126, RZ, RZ, R78 ;  /* 0x000000ffff7e8224 */ /* 0x001fe400078e004e */
[----:B------:R-:W-:-:S05]  /*9090*/  @!P0 IMAD.MOV.U32 R127, RZ, RZ, R87 ;  /* 0x000000ffff7f8224 */ /* 0x000fca00078e0057 */
        /* <DEDUP_REMOVED lines=12> */
[----:B------:R0:W5:Y:S04]  /*9160*/  @!P0 LDG.E.U8 R157, desc[UR26][R126.64] ;  /* 0x0000001a7e9d8981 */ /* 0x000168000c1e1100 */
[----:B--2---:R1:W-:Y:S01]  /*9170*/  STS.U8 [R238+UR12+0x5000], R155 ;  /* 0x0050009bee007988 */ /* 0x0043e2000800000c */
[----:B0-----:R-:W-:Y:S02]  /*9180*/  @!P0 IMAD.MOV.U32 R126, RZ, RZ, R110 ;  /* 0x000000ffff7e8224 */ /* 0x001fe400078e006e */
[----:B------:R-:W-:Y:S01]  /*9190*/  @!P0 IMAD.MOV.U32 R127, RZ, RZ, R119 ;  /* 0x000000ffff7f8224 */ /* 0x000fe200078e0077 */
[----:B-1----:R-:W-:-:S04]  /*91a0*/  PRMT R155, RZ, 0x7610, R155 ;  /* 0x00007610ff9b7816 */ /* 0x002fc8000000009b */
[----:B------:R0:W2:Y:S04]  /*91b0*/  @!P0 LDG.E.U8 R156, desc[UR26][R126.64] ;  /* 0x0000001a7e9c8981 */ /* 0x0000a8000c1e1100 */
[----:B---3--:R1:W-:Y:S01]  /*91c0*/  STS.U8 [R238+UR12+0x5200], R154 ;  /* 0x0052009aee007988 */ /* 0x0083e2000800000c */
[----:B0-----:R-:W-:Y:S02]  /*91d0*/  @!P0 IMAD.MOV.U32 R126, RZ, RZ, R118 ;  /* 0x000000ffff7e8224 */ /* 0x001fe400078e0076 */
[----:B------:R-:W-:Y:S01]  /*91e0*/  @!P0 IMAD.MOV.U32 R127, RZ, RZ, R123 ;  /* 0x000000ffff7f8224 */ /* 0x000fe200078e007b */
[----:B-1----:R-:W-:-:S04]  /*91f0*/  PRMT R154, RZ, 0x7610, R154 ;  /* 0x00007610ff9a7816 */ /* 0x002fc8000000009a */
[----:B------:R0:W3:Y:S04]  /*9200*/  @!P0 LDG.E.U8 R155, desc[UR26][R126.64] ;  /* 0x0000001a7e9b8981 */ /* 0x0000e8000c1e1100 */
[----:B----4-:R1:W-:Y:S01]  /*9210*/  STS.U8 [R238+UR12+0x5400], R153 ;  /* 0x00540099ee007988 */ /* 0x0103e2000800000c */
[----:B0-----:R-:W-:Y:S02]  /*9220*/  @!P0 IMAD.MOV.U32 R126, RZ, RZ, R133 ;  /* 0x000000ffff7e8224 */ /* 0x001fe400078e0085 */
[----:B------:R-:W-:Y:S01]  /*9230*/  @!P0 IMAD.MOV.U32 R127, RZ, RZ, R132 ;  /* 0x000000ffff7f8224 */ /* 0x000fe200078e0084 */
[----:B-1----:R-:W-:-:S04]  /*9240*/  PRMT R153, RZ, 0x7610, R153 ;  /* 0x00007610ff997816 */ /* 0x002fc80000000099 */
[----:B------:R0:W4:Y:S04]  /*9250*/  @!P0 LDG.E.U8 R154, desc[UR26][R126.64] ;  /* 0x0000001a7e9a8981 */ /* 0x000128000c1e1100 */
[----:B-----5:R1:W-:Y:S01]  /*9260*/  STS.U8 [R238+UR12+0x5600], R152 ;  /* 0x00560098ee007988 */ /* 0x0203e2000800000c */
[----:B0-----:R-:W-:Y:S02]  /*9270*/  @!P0 IMAD.MOV.U32 R126, RZ, RZ, R180 ;  /* 0x000000ffff7e8224 */ /* 0x001fe400078e00b4 */
[----:B------:R-:W-:Y:S01]  /*9280*/  @!P0 IMAD.MOV.U32 R127, RZ, RZ, R179 ;  /* 0x000000ffff7f8224 */ /* 0x000fe200078e00b3 */
[----:B-1----:R-:W-:-:S04]  /*9290*/  PRMT R152, RZ, 0x7610, R152 ;  /* 0x00007610ff987816 */ /* 0x002fc80000000098 */
[----:B------:R0:W5:Y:S04]  /*92a0*/  @!P0 LDG.E.U8 R153, desc[UR26][R126.64] ;  /* 0x0000001a7e998981 */ /* 0x000168000c1e1100 */
[----:B------:R1:W-:Y:S01]  /*92b0*/  STS.U8 [R238+UR12+0x5800], R151 ;  /* 0x00580097ee007988 */ /* 0x0003e2000800000c */
[----:B0-----:R-:W-:Y:S02]  /*92c0*/  @!P0 IMAD.MOV.U32 R126, RZ, RZ, R188 ;  /* 0x000000ffff7e8224 */ /* 0x001fe400078e00bc */
[----:B------:R-:W-:Y:S01]  /*92d0*/  @!P0 IMAD.MOV.U32 R127, RZ, RZ, R187 ;  /* 0x000000ffff7f8224 */ /* 0x000fe200078e00bb */
[----:B-1----:R-:W-:-:S04]  /*92e0*/  PRMT R151, RZ, 0x7610, R151 ;  /* 0x00007610ff977816 */ /* 0x002fc80000000097 */
[----:B------:R0:W2:Y:S04]  /*92f0*/  @!P0 LDG.E.U8 R152, desc[UR26][R126.64] ;  /* 0x0000001a7e988981 */ /* 0x0000a8000c1e1100 */
        /* <DEDUP_REMOVED lines=64> */
[----:B------:R0:W2:Y:S02]  /*9700*/  @!P0 LDG.E.U8 R141, desc[UR26][R126.64] ;  /* 0x0000001a7e8d8981 */ /* 0x0000a4000c1e1100 */
[----:B0-----:R-:W-:Y:S02]  /*9710*/  @!P0 IMAD.MOV.U32 R126, RZ, RZ, R135 ;  /* 0x000000ffff7e8224 */ /* 0x001fe400078e0087 */
[----:B------:R-:W-:-:S05]  /*9720*/  @!P0 IMAD.MOV.U32 R127, RZ, RZ, R134 ;  /* 0x000000ffff7f8224 */ /* 0x000fca00078e0086 */
[----:B------:R0:W2:Y:S04]  /*9730*/  @!P0 LDG.E.U8 R140, desc[UR26][R126.64] ;  /* 0x0000001a7e8c8981 */ /* 0x0000a8000c1e1100 */
[----:B------:R1:W-:Y:S01]  /*9740*/  STS.U8 [R236+UR12+0x5500], R139 ;  /* 0x0055008bec007988 */ /* 0x0003e2000800000c */
[----:B0-----:R-:W-:Y:S02]  /*9750*/  @!P0 IMAD.MOV.U32 R126, RZ, RZ, R182 ;  /* 0x000000ffff7e8224 */ /* 0x001fe400078e00b6 */
[----:B------:R-:W-:Y:S01]  /*9760*/  @!P0 IMAD.MOV.U32 R127, RZ, RZ, R181 ;  /* 0x000000ffff7f8224 */ /* 0x000fe200078e00b5 */
[----:B-1----:R-:W-:Y:S01]  /*9770*/  PRMT R139, RZ, 0x7610, R139 ;  /* 0x00007610ff8b7816 */ /* 0x002fe2000000008b */
[----:B------:R0:W-:Y:S05]  /*9780*/  STS.U8 [R236+UR12+0x5700], R138 ;  /* 0x0057008aec007988 */ /* 0x0001ea000800000c */
[----:B------:R1:W2:Y:S01]  /*9790*/  @!P0 LDG.E.U8 R139, desc[UR26][R126.64] ;  /* 0x0000001a7e8b8981 */ /* 0x0002a2000c1e1100 */
[----:B0-----:R-:W-:-:S03]  /*97a0*/  PRMT R138, RZ, 0x7610, R138 ;  /* 0x00007610ff8a7816 */ /* 0x001fc6000000008a */
[----:B------:R0:W-:Y:S01]  /*97b0*/  STS.U8 [R236+UR12+0x5900], R174 ;  /* 0x005900aeec007988 */ /* 0x0001e2000800000c */
[----:B-1----:R-:W-:Y:S02]  /*97c0*/  @!P0 IMAD.MOV.U32 R126, RZ, RZ, R190 ;  /* 0x000000ffff7e8224 */ /* 0x002fe400078e00be */
[----:B------:R-:W-:Y:S01]  /*97d0*/  @!P0 IMAD.MOV.U32 R127, RZ, RZ, R189 ;  /* 0x000000ffff7f8224 */ /* 0x000fe200078e00bd */
[----:B0-----:R-:W-:-:S04]  /*97e0*/  PRMT R174, RZ, 0x7610, R174 ;  /* 0x00007610ffae7816 */ /* 0x001fc800000000ae */
[----:B------:R0:W3:Y:S04]  /*97f0*/  @!P0 LDG.E.U8 R138, desc[UR26][R126.64] ;  /* 0x0000001a7e8a8981 */ /* 0x0000e8000c1e1100 */
[----:B------:R1:W-:Y:S01]  /*9800*/  STS.U8 [R236+UR12+0x5b00], R173 ;  /* 0x005b00adec007988 */ /* 0x0003e2000800000c */
[----:B0-----:R-:W-:Y:S02]  /*9810*/  @!P0 IMAD.MOV.U32 R126, RZ, RZ, R198 ;  /* 0x000000ffff7e8224 */ /* 0x001fe400078e00c6 */
[----:B------:R-:W-:Y:S01]  /*9820*/  @!P0 IMAD.MOV.U32 R127, RZ, RZ, R197 ;  /* 0x000000ffff7f8224 */ /* 0x000fe200078e00c5 */
[----:B-1----:R-:W-:-:S04]  /*9830*/  PRMT R173, RZ, 0x7610, R173 ;  /* 0x00007610ffad7816 */ /* 0x002fc800000000ad */
[----:B------:R0:W4:Y:S04]  /*9840*/  @!P0 LDG.E.U8 R174, desc[UR26][R126.64] ;  /* 0x0000001a7eae8981 */ /* 0x000128000c1e1100 */
[----:B------:R1:W-:Y:S01]  /*9850*/  STS.U8 [R236+UR12+0x5d00], R172 ;  /* 0x005d00acec007988 */ /* 0x0003e2000800000c */
[----:B0-----:R-:W-:Y:S02]  /*9860*/  @!P0 IMAD.MOV.U32 R126, RZ, RZ, R206 ;  /* 0x000000ffff7e8224 */ /* 0x001fe400078e00ce */
[----:B------:R-:W-:Y:S01]  /*9870*/  @!P0 IMAD.MOV.U32 R127, RZ, RZ, R205 ;  /* 0x000000ffff7f8224 */ /* 0x000fe200078e00cd */
[----:B-1----:R-:W-:-:S04]  /*9880*/  PRMT R172, RZ, 0x7610, R172 ;  /* 0x00007610ffac7816 */ /* 0x002fc800000000ac */
[----:B------:R0:W5:Y:S01]  /*9890*/  @!P0 LDG.E.U8 R173, desc[UR26][R126.64] ;  /* 0x0000001a7ead8981 */ /* 0x000162000c1e1100 */
[----:B------:R-:W-:-:S03]  /*98a0*/  LOP3.LUT R235, R238, 0x30, RZ, 0x3c, !PT ;  /* 0x00000030eeeb7812 */ /* 0x000fc600078e3cff */
[----:B------:R1:W-:Y:S01]  /*98b0*/  STS.U8 [R236+UR12+0x5f00], R171 ;  /* 0x005f00abec007988 */ /* 0x0003e2000800000c */
        /* <DEDUP_REMOVED lines=168> */
[----:B------:R0:W5:Y:S02]  /*a340*/  @!P0 LDG.E.U8 R141, desc[UR26][R126.64] ;  /* 0x0000001a7e8d8981 */ /* 0x000164000c1e1100 */
[----:B0-----:R-:W-:Y:S02]  /*a350*/  @!P0 IMAD.MOV.U32 R126, RZ, RZ, R234 ;  /* 0x000000ffff7e8224 */ /* 0x001fe400078e00ea */
[----:B------:R-:W-:-:S05]  /*a360*/  @!P0 IMAD.MOV.U32 R127, RZ, RZ, R233 ;  /* 0x000000ffff7f8224 */ /* 0x000fca00078e00e9 */
[----:B------:R-:W5:Y:S04]  /*a370*/  @!P0 LDG.E.U8 R140, desc[UR26][R126.64] ;  /* 0x0000001a7e8c8981 */ /* 0x000f68000c1e1100 */
[----:B------:R0:W-:Y:S04]  /*a380*/  STS.U8 [R237+UR12+0x3280], R139 ;  /* 0x0032808bed007988 */ /* 0x0001e8000800000c */
        /* <DEDUP_REMOVED lines=18> */
[----:B--2---:R0:W-:Y:S04]  /*a4b0*/  STS.U8 [R236+UR12+0x3900], R157 ;  /* 0x0039009dec007988 */ /* 0x0041e8000800000c */
[----:B---3--:R0:W-:Y:S04]  /*a4c0*/  STS.U8 [R236+UR12+0x3b00], R156 ;  /* 0x003b009cec007988 */ /* 0x0081e8000800000c */
[----:B----4-:R0:W-:Y:S04]  /*a4d0*/  STS.U8 [R236+UR12+0x3d00], R155 ;  /* 0x003d009bec007988 */ /* 0x0101e8000800000c */
[----:B-----5:R0:W-:Y:S04]  /*a4e0*/  STS.U8 [R236+UR12+0x3f00], R154 ;  /* 0x003f009aec007988 */ /* 0x0201e8000800000c */
        /* <DEDUP_REMOVED lines=15> */
[----:B------:R0:W-:Y:S01]  /*a5e0*/  STS.U8 [R235+UR12+0x3f80], R140 ;  /* 0x003f808ceb007988 */ /* 0x0001e2000800000c */
[----:B------:R1:W-:Y:S06]  /*a5f0*/  MEMBAR.ALL.CTA ;  /* 0x0000000000007992 */ /* 0x0003ec0000008000 */
[----:B-1----:R-:W1:Y:S01]  /*a600*/  FENCE.VIEW.ASYNC.S ;  /* 0x00000000000073c6 */ /* 0x002e620000000000 */
[----:B------:R-:W-:Y:S01]  /*a610*/  ULEA UR10, UR31, UR12, 0x3 ;  /* 0x0000000c1f0a7291 */ /* 0x000fe2000f8e18ff */
[----:B------:R-:W-:-:S03]  /*a620*/  UMOV UR4, UR5 ;  /* 0x0000000500047c82 */ /* 0x000fc60008000000 */
[----:B------:R-:W-:Y:S01]  /*a630*/  UIADD3 UR10, UPT, UPT, UR10, 0x6000, URZ ;  /* 0x000060000a0a7890 */ /* 0x000fe2000fffe0ff */
[----:B-1----:R-:W-:Y:S06]  /*a640*/  BAR.SYNC.DEFER_BLOCKING 0x0 ;  /* 0x0000000000007b1d */ /* 0x002fec0000010000 */
[----:B0-----:R-:W-:Y:S05]  /*a650*/  BRA.U UP1, `(.L_x_9) ;  /* 0x0000000101387547 */ /* 0x001fea000b800000 */
[----:B------:R-:W-:Y:S01]  /*a660*/  UMOV UR20, UR6 ;  /* 0x0000000600147c82 */ /* 0x000fe20008000000 */
[----:B------:R-:W-:Y:S01]  /*a670*/  UMOV UR21, 0x80004020 ;  /* 0x8000402000157882 */ /* 0x000fe20000000000 */
[----:B------:R-:W-:Y:S01]  /*a680*/  UMOV UR22, UR8 ;  /* 0x0000000800167c82 */ /* 0x000fe20008000000 */
[----:B------:R-:W-:Y:S01]  /*a690*/  UMOV UR23, 0x80004020 ;  /* 0x8000402000177882 */ /* 0x000fe20000000000 */
[----:B------:R-:W-:Y:S01]  /*a6a0*/  UMOV UR24, 0x0 ;  /* 0x0000000000187882 */ /* 0x000fe20000000000 */
[----:B------:R-:W-:Y:S01]  /*a6b0*/  UMOV UR25, 0x4208010 ;  /* 0x0420801000197882 */ /* 0x000fe20000000000 */
[----:B------:R-:W-:Y:S01]  /*a6c0*/  UMOV UR11, URZ ;  /* 0x000000ff000b7c82 */ /* 0x000fe20008000000 */
[----:B------:R-:W-:Y:S01]  /*a6d0*/  UMOV UR36, 0x0 ;  /* 0x0000000000247882 */ /* 0x000fe20000000000 */
[----:B------:R-:W-:Y:S01]  /*a6e0*/  UMOV UR37, 0x4208010 ;  /* 0x0420801000257882 */ /* 0x000fe20000000000 */
[----:B------:R0:W-:Y:S01]  /*a6f0*/  UTCQMMA gdesc[UR20], gdesc[UR22], tmem[UR13], tmem[UR24], idesc[UR25], UPT ;  /* 0x00ff1816140075ea */ /* 0x0001e2000b80030d */
[----:B------:R-:W-:Y:S01]  /*a700*/  UMOV UR5, UR10 ;  /* 0x0000000a00057c82 */ /* 0x000fe20008000000 */
[----:B------:R0:W-:Y:S01]  /*a710*/  UTCQMMA gdesc[UR16], gdesc[UR18], tmem[UR13], tmem[UR36], idesc[UR37], UPT ;  /* 0x00ff2412100075ea */ /* 0x0001e2000b80030d */
[----:B------:R0:W-:Y:S01]  /*a720*/  UTCBAR [UR5], URZ ;  /* 0x000000ff050073e9 */ /* 0x0001e200080000ff */
[----:B------:R-:W-:-:S02]  /*a730*/  NOP ;  /* 0x0000000000007918 */ /* 0x000fc40000000000 */
.L_x_9:
[----:B------:R-:W-:Y:S01]  /*a740*/  UIADD3 UR31, UPT, UPT, UR31, 0x1, URZ ;  /* 0x000000011f1f7890 */ /* 0x000fe2000fffe0ff */
[----:B------:R-:W-:Y:S01]  /*a750*/  IMAD.U32 R126, RZ, RZ, UR4 ;  /* 0x00000004ff7e7e24 */ /* 0x000fe2000f8e00ff */
[----:B------:R-:W-:Y:S02]  /*a760*/  UIADD3 UR29, UPT, UPT, UR29, -0x1, URZ ;  /* 0xffffffff1d1d7890 */ /* 0x000fe4000fffe0ff */
[----:B------:R-:W-:Y:S02]  /*a770*/  UISETP.GT.AND UP2, UPT, UR31, 0x1, UPT ;  /* 0x000000011f00788c */ /* 0x000fe4000bf44270 */
[----:B------:R-:W-:Y:S02]  /*a780*/  UIADD3 UR30, UPT, UPT, UR30, -0x40, URZ ;  /* 0xffffffc01e1e7890 */ /* 0x000fe4000fffe0ff */
[----:B0-----:R-:W-:Y:S02]  /*a790*/  USEL UR5, URZ, 0x1, !UP2 ;  /* 0x00000001ff057887 */ /* 0x001fe4000d000000 */
[----:B------:R-:W-:-:S02]  /*a7a0*/  USEL UR31, UR31, URZ, !UP2 ;  /* 0x000000ff1f1f7287 */ /* 0x000fc4000d000000 */
[----:B------:R-:W-:Y:S02]  /*a7b0*/  UISETP.NE.U32.AND UP2, UPT, UR29, URZ, UPT ;  /* 0x000000ff1d00728c */ /* 0x000fe4000bf45070 */
[----:B------:R-:W-:-:S07]  /*a7c0*/  ULOP3.LUT UR5, UR4, UR5, URZ, 0x3c, !UPT ;  /* 0x0000000504057292 */ /* 0x000fce000f8e3cff */
[----:B------:R-:W-:Y:S05]  /*a7d0*/  BRA.U UP2, `(.L_x_10) ;  /* 0xffffffd102787547 */ /* 0x000fea000b83ffff */
.L_x_7:
[----:B------:R-:W-:Y:S01]  /*a7e0*/  UISETP.GE.AND UP1, UPT, UR32, 0x40, UPT ;  /* 0x000000402000788c */ /* 0x000fe2000bf26270 */
[----:B------:R-:W1:Y:S08]  /*a7f0*/  LDCU.128 UR16, c[0x0][0x390] ;  /* 0x00007200ff1077ac */ /* 0x000e700008000c00 */
[----:B------:R-:W-:Y:S05]  /*a800*/  BRA.U !UP1, `(.L_x_11) ;  /* 0x0000000109107547 */ /* 0x000fea000b800000 */
[----:B------:R-:W-:-:S06]  /*a810*/  USHF.L.U32 UR4, UR4, 0x1f, URZ ;  /* 0x0000001f04047899 */ /* 0x000fcc00080006ff */
[----:B------:R-:W-:-:S04]  /*a820*/  IMAD.U32 R2, RZ, RZ, UR4 ;  /* 0x00000004ff027e24 */ /* 0x000fc8000f8e00ff */
[----:B------:R-:W2:Y:S02]  /*a830*/  SYNCS.PHASECHK.TRANS64.TRYWAIT P0, [UR10], R2 ;  /* 0x00000002ff0075a7 */ /* 0x000ea4000800110a */
[----:B--2---:R-:W-:Y:S05]  /*a840*/  @!P0 BRA `(.L_x_12) ;  /* 0x0000002c00048947 */ /* 0x004fea0003800000 */
.L_x_11:
[----:B------:R-:W2:Y:S01]  /*a850*/  LDL.LU R73, [R1+0xf4] ;  /* 0x0000f40001497983 */ /* 0x000ea20000300800 */
[----:B------:R-:W3:Y:S03]  /*a860*/  LDCU UR4, c[0x0][0x3b4] ;  /* 0x00007680ff0477ac */ /* 0x000ee60008000800 */
[----:B------:R-:W4:Y:S04]  /*a870*/  LDL.LU R72, [R1+0xf0] ;  /* 0x0000f00001487983 */ /* 0x000f280000300800 */
[----:B------:R-:W5:Y:S04]  /*a880*/  LDL.LU R70, [R1+0xec] ;  /* 0x0000ec0001467983 */ /* 0x000f680000300800 */
[----:B------:R-:W2:Y:S04]  /*a890*/  LDL.LU R68, [R1+0xe8] ;  /* 0x0000e80001447983 */ /* 0x000ea80000300800 */
[----:B------:R-:W2:Y:S01]  /*a8a0*/  LDL.LU R71, [R1] ;  /* 0x0000000001477983 */ /* 0x000ea20000300800 */
[----:B------:R-:W-:Y:S01]  /*a8b0*/  LEA R238, R238, UR12, 0x4 ;  /* 0x0000000ceeee7c11 */ /* 0x000fe2000f8e20ff */
[----:B------:R-:W-:Y:S06]  /*a8c0*/  BAR.SYNC.DEFER_BLOCKING 0x0 ;  /* 0x0000000000007b1d */ /* 0x000fec0000010000 */
[----:B------:R-:W0:Y:S01]  /*a8d0*/  S2R R74, SR_TID.X ;  /* 0x00000000004a7919 */ /* 0x000e220000002100 */
[----:B------:R-:W1:Y:S02]  /*a8e0*/  @!P1 SYNCS.CCTL.IV [UR12+0x6000] ;  /* 0x00600000ff0099b1 */ /* 0x000e64000800000c */
[----:B-1----:R-:W-:Y:S06]  /*a8f0*/  BAR.SYNC.DEFER_BLOCKING 0x0 ;  /* 0x0000000000007b1d */ /* 0x002fec0000010000 */
[----:B------:R-:W-:Y:S01]  /*a900*/  LDTM.16dp32bit_t0_t15.x64 R4, tmem[UR14] ;  /* 0x0000000e000479ee */ /* 0x000fe20008b00000 */
[----:B------:R-:W1:Y:S01]  /*a910*/  LDTM.16dp32bit_t16_t31.x64 R4, tmem[UR14+0x40] ;  /* 0x0000400e000479ee */ /* 0x000e620008b20000 */
[----:B0-----:R-:W-:-:S02]  /*a920*/  IMAD.SHL.U32 R3, R74, 0x80, RZ ;  /* 0x000000804a037824 */ /* 0x001fc400078e00ff */
[----:B------:R-:W-:-:S03]  /*a930*/  IMAD.SHL.U32 R2, R74, 0x10, RZ ;  /* 0x000000104a027824 */ /* 0x000fc600078e00ff */
[----:B------:R-:W-:Y:S01]  /*a940*/  LOP3.LUT R69, R3, 0x800, RZ, 0xc0, !PT ;  /* 0x0000080003457812 */ /* 0x000fe200078ec0ff */
[----:B------:R-:W-:Y:S01]  /*a950*/  IMAD.SHL.U32 R3, R74, 0x8, RZ ;  /* 0x000000084a037824 */ /* 0x000fe200078e00ff */
[----:B------:R-:W-:Y:S01]  /*a960*/  LOP3.LUT R2, R2, 0xf0, RZ, 0xc0, !PT ;  /* 0x000000f002027812 */ /* 0x000fe200078ec0ff */
[----:B------:R-:W0:Y:S01]  /*a970*/  @!P1 SYNCS.CCTL.IV [UR12+0x6008] ;  /* 0x00600800ff0099b1 */ /* 0x000e22000800000c */
[----:B------:R-:W-:Y:S02]  /*a980*/  NOP ;  /* 0x0000000000007918 */ /* 0x000fe40000000000 */
[----:B------:R-:W-:Y:S02]  /*a990*/  IADD3 R2, PT, PT, R2, UR12, R69 ;  /* 0x0000000c02027c10 */ /* 0x000fe4000fffe045 */
[----:B------:R-:W-:Y:S02]  /*a9a0*/  LOP3.LUT R3, R3, 0x300, RZ, 0xc0, !PT ;  /* 0x0000030003037812 */ /* 0x000fe400078ec0ff */
[----:B-1----:R-:W-:-:S02]  /*a9b0*/  F2FP.SATFINITE.E4M3.F32.PACK_AB_MERGE_C R4, R5, R4, RZ ;  /* 0x000000040504723e */ /* 0x002fc400048070ff */
[----:B------:R-:W-:Y:S02]  /*a9c0*/  F2FP.SATFINITE.E4M3.F32.PACK_AB_MERGE_C R6, R7, R6, RZ ;  /* 0x000000060706723e */ /* 0x000fe400048070ff */
[----:B------:R-:W-:Y:S02]  /*a9d0*/  F2FP.SATFINITE.E4M3.F32.PACK_AB_MERGE_C R8, R9, R8, RZ ;  /* 0x000000080908723e */ /* 0x000fe400048070ff */
[----:B------:R-:W-:Y:S02]  /*a9e0*/  F2FP.SATFINITE.E4M3.F32.PACK_AB_MERGE_C R12, R13, R12, RZ ;  /* 0x0000000c0d0c723e */ /* 0x000fe400048070ff */
[----:B------:R-:W-:Y:S02]  /*a9f0*/  F2FP.SATFINITE.E4M3.F32.PACK_AB_MERGE_C R14, R15, R14, RZ ;  /* 0x0000000e0f0e723e */ /* 0x000fe400048070ff */
[----:B------:R-:W-:Y:S02]  /*aa00*/  F2FP.SATFINITE.E4M3.F32.PACK_AB_MERGE_C R16, R17, R16, RZ ;  /* 0x000000101110723e */ /* 0x000fe400048070ff */
[----:B------:R-:W-:-:S02]  /*aa10*/  F2FP.SATFINITE.E4M3.F32.PACK_AB_MERGE_C R20, R21, R20, RZ ;  /* 0x000000141514723e */ /* 0x000fc400048070ff */
[----:B------:R-:W-:Y:S02]  /*aa20*/  F2FP.SATFINITE.E4M3.F32.PACK_AB_MERGE_C R22, R23, R22, RZ ;  /* 0x000000161716723e */ /* 0x000fe400048070ff */
[----:B------:R-:W-:Y:S02]  /*aa30*/  F2FP.SATFINITE.E4M3.F32.PACK_AB_MERGE_C R24, R25, R24, RZ ;  /* 0x000000181918723e */ /* 0x000fe400048070ff */
[----:B------:R-:W-:Y:S02]  /*aa40*/  F2FP.SATFINITE.E4M3.F32.PACK_AB_MERGE_C R18, R19, R18, RZ ;  /* 0x000000121312723e */ /* 0x000fe400048070ff */
[----:B------:R-:W-:Y:S02]  /*aa50*/  F2FP.SATFINITE.E4M3.F32.PACK_AB_MERGE_C R32, R33, R32, RZ ;  /* 0x000000202120723e */ /* 0x000fe400048070ff */
[----:B------:R-:W-:Y:S02]  /*aa60*/  F2FP.SATFINITE.E4M3.F32.PACK_AB_MERGE_C R34, R35, R34, RZ ;  /* 0x000000222322723e */ /* 0x000fe400048070ff */
[----:B------:R-:W-:-:S02]  /*aa70*/  F2FP.SATFINITE.E4M3.F32.PACK_AB_MERGE_C R36, R37, R36, RZ ;  /* 0x000000242524723e */ /* 0x000fc400048070ff */
[----:B------:R-:W-:Y:S02]  /*aa80*/  LOP3.LUT R19, R4, 0xffff, RZ, 0xc0, !PT ;  /* 0x0000ffff04137812 */ /* 0x000fe400078ec0ff */
[----:B------:R-:W-:Y:S02]  /*aa90*/  LOP3.LUT R21, R8, 0xffff, RZ, 0xc0, !PT ;  /* 0x0000ffff08157812 */ /* 0x000fe400078ec0ff */
[----:B------:R-:W-:Y:S02]  /*aaa0*/  LOP3.LUT R12, R12, 0xffff, RZ, 0xc0, !PT ;  /* 0x0000ffff0c0c7812 */ /* 0x000fe400078ec0ff */
[----:B------:R-:W-:Y:S02]  /*aab0*/  LOP3.LUT R23, R14, 0xffff, RZ, 0xc0, !PT ;  /* 0x0000ffff0e177812 */ /* 0x000fe400078ec0ff */
[----:B------:R-:W-:Y:S02]  /*aac0*/  LOP3.LUT R33, R16, 0xffff, RZ, 0xc0, !PT ;  /* 0x0000ffff10217812 */ /* 0x000fe400078ec0ff */
[----:B------:R-:W-:-:S02]  /*aad0*/  F2FP.SATFINITE.E4M3.F32.PACK_AB_MERGE_C R28, R29, R28, RZ ;  /* 0x0000001c1d1c723e */ /* 0x000fc400048070ff */
[----:B------:R-:W-:Y:S02]  /*aae0*/  F2FP.SATFINITE.E4M3.F32.PACK_AB_MERGE_C R30, R31, R30, RZ ;  /* 0x0000001e1f1e723e */ /* 0x000fe400048070ff */
[----:B------:R-:W-:Y:S02]  /*aaf0*/  F2FP.SATFINITE.E4M3.F32.PACK_AB_MERGE_C R38, R39, R38, RZ ;  /* 0x000000262726723e */ /* 0x000fe400048070ff */
[----:B------:R-:W-:Y:S02]  /*ab00*/  F2FP.SATFINITE.E4M3.F32.PACK_AB_MERGE_C R40, R41, R40, RZ ;  /* 0x000000282928723e */ /* 0x000fe400048070ff */
[----:B------:R-:W-:Y:S02]  /*ab10*/  LOP3.LUT R20, R20, 0xffff, RZ, 0xc0, !PT ;  /* 0x0000ffff14147812 */ /* 0x000fe400078ec0ff */
[----:B------:R-:W-:Y:S02]  /*ab20*/  LOP3.LUT R37, R24, 0xffff, RZ, 0xc0, !PT ;  /* 0x0000ffff18257812 */ /* 0x000fe400078ec0ff */
[----:B------:R-:W-:Y:S01]  /*ab30*/  LOP3.LUT R35, R22, 0xffff, RZ, 0xc0, !PT ;  /* 0x0000ffff16237812 */ /* 0x000fe200078ec0ff */
[----:B------:R-:W3:Y:S01]  /*ab40*/  LDL.LU R24, [R1+0xfc] ;  /* 0x0000fc0001187983 */ /* 0x000ee20000300800 */
[----:B------:R-:W-:-:S02]  /*ab50*/  F2FP.SATFINITE.E4M3.F32.PACK_AB_MERGE_C R44, R45, R44, RZ ;  /* 0x0000002c2d2c723e */ /* 0x000fc400048070ff */
[----:B------:R-:W-:Y:S02]  /*ab60*/  F2FP.SATFINITE.E4M3.F32.PACK_AB_MERGE_C R46, R47, R46, RZ ;  /* 0x0000002e2f2e723e */ /* 0x000fe400048070ff */
[----:B------:R-:W-:Y:S02]  /*ab70*/  F2FP.SATFINITE.E4M3.F32.PACK_AB_MERGE_C R48, R49, R48, RZ ;  /* 0x000000303130723e */ /* 0x000fe400048070ff */
[----:B------:R-:W-:Y:S02]  /*ab80*/  F2FP.SATFINITE.E4M3.F32.PACK_AB_MERGE_C R42, R43, R42, RZ ;  /* 0x0000002a2b2a723e */ /* 0x000fe400048070ff */
[----:B------:R-:W-:Y:S02]  /*ab90*/  F2FP.SATFINITE.E4M3.F32.PACK_AB_MERGE_C R52, R53, R52, RZ ;  /* 0x000000343534723e */ /* 0x000fe400048070ff */
[----:B------:R-:W-:Y:S02]  /*aba0*/  F2FP.SATFINITE.E4M3.F32.PACK_AB_MERGE_C R54, R55, R54, RZ ;  /* 0x000000363736723e */ /* 0x000fe400048070ff */
[----:B------:R-:W-:-:S02]  /*abb0*/  F2FP.SATFINITE.E4M3.F32.PACK_AB_MERGE_C R56, R57, R56, RZ ;  /* 0x000000383938723e */ /* 0x000fc400048070ff */
[----:B------:R-:W-:Y:S02]  /*abc0*/  PRMT R4, R33, 0x3340, R0 ;  /* 0x0000334021047816 */ /* 0x000fe40000000000 */
[----:B------:R-:W-:Y:S02]  /*abd0*/  PRMT R5, R12, 0x3340, R23 ;  /* 0x000033400c057816 */ /* 0x000fe40000000017 */
[----:B------:R-:W-:Y:S02]  /*abe0*/  PRMT R7, R20, 0x3340, R35 ;  /* 0x0000334014077816 */ /* 0x000fe40000000023 */
[----:B------:R-:W-:Y:S02]  /*abf0*/  LOP3.LUT R28, R28, 0xffff, RZ, 0xc0, !PT ;  /* 0x0000ffff1c1c7812 */ /* 0x000fe400078ec0ff */
[----:B------:R-:W-:Y:S02]  /*ac00*/  LOP3.LUT R39, R30, 0xffff, RZ, 0xc0, !PT ;  /* 0x0000ffff1e277812 */ /* 0x000fe400078ec0ff */
[----:B------:R-:W-:-:S02]  /*ac10*/  LOP3.LUT R41, R32, 0xffff, RZ, 0xc0, !PT ;  /* 0x0000ffff20297812 */ /* 0x000fc400078ec0ff */
[----:B------:R-:W-:Y:S02]  /*ac20*/  LOP3.LUT R36, R36, 0xffff, RZ, 0xc0, !PT ;  /* 0x0000ffff24247812 */ /* 0x000fe400078ec0ff */
[----:B------:R-:W-:Y:S02]  /*ac30*/  LOP3.LUT R43, R38, 0xffff, RZ, 0xc0, !PT ;  /* 0x0000ffff262b7812 */ /* 0x000fe400078ec0ff */
[----:B------:R-:W-:Y:S02]  /*ac40*/  LOP3.LUT R45, R40, 0xffff, RZ, 0xc0, !PT ;  /* 0x0000ffff282d7812 */ /* 0x000fe400078ec0ff */
[----:B------:R-:W-:Y:S02]  /*ac50*/  LOP3.LUT R44, R44, 0xffff, RZ, 0xc0, !PT ;  /* 0x0000ffff2c2c7812 */ /* 0x000fe400078ec0ff */
[----:B------:R-:W-:Y:S02]  /*ac60*/  LOP3.LUT R47, R46, 0xffff, RZ, 0xc0, !PT ;  /* 0x0000ffff2e2f7812 */ /* 0x000fe400078ec0ff */
[----:B------:R-:W-:-:S02]  /*ac70*/  LOP3.LUT R49, R48, 0xffff, RZ, 0xc0, !PT ;  /* 0x0000ffff30317812 */ /* 0x000fc400078ec0ff */
[----:B------:R-:W-:Y:S02]  /*ac80*/  F2FP.SATFINITE.E4M3.F32.PACK_AB_MERGE_C R10, R11, R10, RZ ;  /* 0x0000000a0b0a723e */ /* 0x000fe400048070ff */
[----:B------:R-:W-:Y:S02]  /*ac90*/  F2FP.SATFINITE.E4M3.F32.PACK_AB_MERGE_C R50, R51, R50, RZ ;  /* 0x000000323332723e */ /* 0x000fe400048070ff */
[----:B------:R-:W-:Y:S02]  /*aca0*/  PRMT R11, R5, 0x5410, R4 ;  /* 0x00005410050b7816 */ /* 0x000fe40000000004 */
[----:B------:R-:W-:Y:S02]  /*acb0*/  LOP3.LUT R52, R52, 0xffff, RZ, 0xc0, !PT ;  /* 0x0000ffff34347812 */ /* 0x000fe400078ec0ff */
[----:B------:R-:W-:Y:S02]  /*acc0*/  LOP3.LUT R51, R54, 0xffff, RZ, 0xc0, !PT ;  /* 0x0000ffff36337812 */ /* 0x000fe400078ec0ff */
[----:B------:R-:W-:-:S02]  /*acd0*/  LOP3.LUT R53, R56, 0xffff, RZ, 0xc0, !PT ;  /* 0x0000ffff38357812 */ /* 0x000fc400078ec0ff */
[----:B------:R-:W-:Y:S02]  /*ace0*/  F2FP.SATFINITE.E4M3.F32.PACK_AB_MERGE_C R60, R61, R60, RZ ;  /* 0x0000003c3d3c723e */ /* 0x000fe400048070ff */
[----:B------:R-:W-:Y:S02]  /*acf0*/  F2FP.SATFINITE.E4M3.F32.PACK_AB_MERGE_C R62, R63, R62, RZ ;  /* 0x0000003e3f3e723e */ /* 0x000fe400048070ff */
[----:B------:R-:W-:Y:S02]  /*ad00*/  F2FP.SATFINITE.E4M3.F32.PACK_AB_MERGE_C R64, R65, R64, RZ ;  /* 0x000000404140723e */ /* 0x000fe400048070ff */
[--C-:B------:R-:W-:Y:S02]  /*ad10*/  PRMT R4, R45, 0x3340, R0.reuse ;  /* 0x000033402d047816 */ /* 0x100fe40000000000 */
[----:B------:R-:W-:Y:S02]  /*ad20*/  PRMT R5, R36, 0x3340, R43 ;  /* 0x0000334024057816 */ /* 0x000fe4000000002b */
[----:B------:R-:W-:-:S02]  /*ad30*/  PRMT R8, R53, 0x3340, R0 ;  /* 0x0000334035087816 */ /* 0x000fc40000000000 */
[----:B------:R-:W-:Y:S02]  /*ad40*/  PRMT R17, R52, 0x3340, R51 ;  /* 0x0000334034117816 */ /* 0x000fe40000000033 */
[----:B------:R-:W-:Y:S02]  /*ad50*/  F2FP.SATFINITE.E4M3.F32.PACK_AB_MERGE_C R26, R27, R26, RZ ;  /* 0x0000001a1b1a723e */ /* 0x000fe400048070ff */
[----:B------:R-:W-:Y:S02]  /*ad60*/  PRMT R25, R5, 0x5410, R4 ;  /* 0x0000541005197816 */ /* 0x000fe40000000004 */
[----:B------:R-:W-:Y:S02]  /*ad70*/  LOP3.LUT R60, R60, 0xffff, RZ, 0xc0, !PT ;  /* 0x0000ffff3c3c7812 */ /* 0x000fe400078ec0ff */
[----:B------:R-:W-:Y:S02]  /*ad80*/  LOP3.LUT R55, R62, 0xffff, RZ, 0xc0, !PT ;  /* 0x0000ffff3e377812 */ /* 0x000fe400078ec0ff */
[----:B------:R-:W-:-:S02]  /*ad90*/  LOP3.LUT R57, R64, 0xffff, RZ, 0xc0, !PT ;  /* 0x0000ffff40397812 */ /* 0x000fc400078ec0ff */
[----:B------:R-:W-:Y:S02]  /*ada0*/  SHF.R.U32.HI R4, RZ, 0x8, R21 ;  /* 0x00000008ff047819 */ /* 0x000fe40000011615 */
[----:B------:R-:W-:Y:S02]  /*adb0*/  SHF.R.U32.HI R5, RZ, 0x8, R12 ;  /* 0x00000008ff057819 */ /* 0x000fe4000001160c */
[----:B------:R-:W-:Y:S02]  /*adc0*/  PRMT R29, R17, 0x5410, R8 ;  /* 0x00005410111d7816 */ /* 0x000fe40000000008 */
[----:B------:R-:W-:Y:S02]  /*add0*/  PRMT R8, R60, 0x3340, R55 ;  /* 0x000033403c087816 */ /* 0x000fe40000000037 */
[----:B------:R-:W-:Y:S02]  /*ade0*/  LOP3.LUT R4, R4, 0xffff, RZ, 0xc0, !PT ;  /* 0x0000ffff04047812 */ /* 0x000fe400078ec0ff */
[----:B------:R-:W-:-:S02]  /*adf0*/  LOP3.LUT R5, R5, 0xffff, RZ, 0xc0, !PT ;  /* 0x0000ffff05057812 */ /* 0x000fc400078ec0ff */
[----:B------:R-:W-:Y:S02]  /*ae00*/  LOP3.LUT R10, R10, 0xffff, RZ, 0xc0, !PT ;  /* 0x0000ffff0a0a7812 */ /* 0x000fe400078ec0ff */
[----:B------:R-:W-:Y:S02]  /*ae10*/  LOP3.LUT R26, R26, 0xffff, RZ, 0xc0, !PT ;  /* 0x0000ffff1a1a7812 */ /* 0x000fe400078ec0ff */
[----:B------:R-:W-:Y:S02]  /*ae20*/  LOP3.LUT R18, R18, 0xffff, RZ, 0xc0, !PT ;  /* 0x0000ffff12127812 */ /* 0x000fe400078ec0ff */
[----:B------:R-:W-:Y:S02]  /*ae30*/  LOP3.LUT R34, R34, 0xffff, RZ, 0xc0, !PT ;  /* 0x0000ffff22227812 */ /* 0x000fe400078ec0ff */
[----:B------:R-:W-:Y:S02]  /*ae40*/  F2FP.SATFINITE.E4M3.F32.PACK_AB_MERGE_C R58, R59, R58, RZ ;  /* 0x0000003a3b3a723e */ /* 0x000fe400048070ff */
[----:B------:R-:W-:-:S02]  /*ae50*/  F2FP.SATFINITE.E4M3.F32.PACK_AB_MERGE_C R66, R67, R66, RZ ;  /* 0x000000424342723e */ /* 0x000fc400048070ff */
[----:B--2---:R-:W-:Y:S02]  /*ae60*/  ISETP.GE.AND P0, PT, R71, UR18, PT ;  /* 0x0000001247007c0c */ /* 0x004fe4000bf06270 */
[----:B------:R-:W-:Y:S02]  /*ae70*/  LOP3.LUT R42, R42, 0xffff, RZ, 0xc0, !PT ;  /* 0x0000ffff2a2a7812 */ /* 0x000fe400078ec0ff */
[----:B-----5:R-:W-:Y:S02]  /*ae80*/  ISETP.LT.AND P4, PT, R70, UR19, !P0 ;  /* 0x0000001346007c0c */ /* 0x020fe4000c781270 */
[----:B------:R-:W-:Y:S02]  /*ae90*/  LOP3.LUT R70, R6, 0xffff, RZ, 0xc0, !PT ;  /* 0x0000ffff06467812 */ /* 0x000fe400078ec0ff */
[----:B------:R-:W-:Y:S01]  /*aea0*/  ISETP.LT.AND P3, PT, R68, UR19, !P0 ;  /* 0x0000001344007c0c */ /* 0x000fe2000c761270 */
[----:B------:R-:W-:Y:S01]  /*aeb0*/  IMAD.IADD R68, R3, 0x1, R2 ;  /* 0x0000000103447824 */ /* 0x000fe200078e0202 */
[----:B------:R-:W-:-:S02]  /*aec0*/  PRMT R2, R21, 0x3340, R0 ;  /* 0x0000334015027816 */ /* 0x000fc40000000000 */
[----:B------:R-:W-:Y:S02]  /*aed0*/  PRMT R3, R19, 0x3340, R70 ;  /* 0x0000334013037816 */ /* 0x000fe40000000046 */
[----:B------:R-:W-:Y:S02]  /*aee0*/  PRMT R6, R37, 0x3340, R0 ;  /* 0x0000334025067816 */ /* 0x000fe40000000000 */
[----:B------:R-:W-:Y:S02]  /*aef0*/  PRMT R9, R3, 0x5410, R2 ;  /* 0x0000541003097816 */ /* 0x000fe40000000002 */
[----:B------:R-:W-:Y:S02]  /*af00*/  PRMT R13, R7, 0x5410, R6 ;  /* 0x00005410070d7816 */ /* 0x000fe40000000006 */
[----:B------:R-:W-:Y:S02]  /*af10*/  PRMT R2, R41, 0x3340, R0 ;  /* 0x0000334029027816 */ /* 0x000fe40000000000 */
[----:B------:R-:W-:-:S02]  /*af20*/  PRMT R3, R28, 0x3340, R39 ;  /* 0x000033401c037816 */ /* 0x000fc40000000027 */
[----:B------:R-:W-:Y:S02]  /*af30*/  PRMT R6, R49, 0x3340, R0 ;  /* 0x0000334031067816 */ /* 0x000fe40000000000 */
[----:B------:R-:W-:Y:S02]  /*af40*/  PRMT R7, R44, 0x3340, R47 ;  /* 0x000033402c077816 */ /* 0x000fe4000000002f */
[----:B------:R-:W-:Y:S02]  /*af50*/  PRMT R15, R3, 0x5410, R2 ;  /* 0x00005410030f7816 */ /* 0x000fe40000000002 */
[----:B------:R-:W-:Y:S02]  /*af60*/  PRMT R27, R7, 0x5410, R6 ;  /* 0x00005410071b7816 */ /* 0x000fe40000000006 */
[----:B------:R-:W-:Y:S02]  /*af70*/  SHF.R.U32.HI R2, RZ, 0x8, R19 ;  /* 0x00000008ff027819 */ /* 0x000fe40000011613 */
[----:B------:R-:W-:-:S02]  /*af80*/  SHF.R.U32.HI R3, RZ, 0x8, R70 ;  /* 0x00000008ff037819 */ /* 0x000fc40000011646 */
[----:B------:R-:W-:Y:S02]  /*af90*/  SHF.R.U32.HI R6, RZ, 0x8, R23 ;  /* 0x00000008ff067819 */ /* 0x000fe40000011617 */
[----:B------:R-:W-:Y:S02]  /*afa0*/  PRMT R7, R57, 0x3340, R0 ;  /* 0x0000334039077816 */ /* 0x000fe40000000000 */
[----:B------:R-:W-:Y:S02]  /*afb0*/  LOP3.LUT R2, R2, 0xffff, RZ, 0xc0, !PT ;  /* 0x0000ffff02027812 */ /* 0x000fe400078ec0ff */
[----:B------:R-:W-:Y:S02]  /*afc0*/  LOP3.LUT R3, R3, 0xffff, RZ, 0xc0, !PT ;  /* 0x0000ffff03037812 */ /* 0x000fe400078ec0ff */
[----:B------:R-:W-:Y:S02]  /*afd0*/  LOP3.LUT R6, R6, 0xffff, RZ, 0xc0, !PT ;  /* 0x0000ffff06067812 */ /* 0x000fe400078ec0ff */
[----:B------:R-:W-:-:S02]  /*afe0*/  PRMT R31, R8, 0x5410, R7 ;  /* 0x00005410081f7816 */ /* 0x000fc40000000007 */
[----:B------:R-:W-:Y:S02]  /*aff0*/  PRMT R17, R2, 0x3340, R3 ;  /* 0x0000334002117816 */ /* 0x000fe40000000003 */
[----:B------:R-:W-:Y:S02]  /*b000*/  PRMT R8, R4, 0x3340, R1 ;  /* 0x0000334004087816 */ /* 0x000fe40000000001 */
[----:B------:R-:W-:Y:S02]  /*b010*/  PRMT R19, R5, 0x3340, R6 ;  /* 0x0000334005137816 */ /* 0x000fe40000000006 */
[----:B------:R-:W-:Y:S02]  /*b020*/  SHF.R.U32.HI R3, RZ, 0x8, R20 ;  /* 0x00000008ff037819 */ /* 0x000fe40000011614 */
[----:B------:R-:W-:Y:S02]  /*b030*/  SHF.R.U32.HI R4, RZ, 0x8, R35 ;  /* 0x00000008ff047819 */ /* 0x000fe40000011623 */
[----:B------:R-:W-:-:S02]  /*b040*/  SHF.R.U32.HI R6, RZ, 0x8, R28 ;  /* 0x00000008ff067819 */ /* 0x000fc4000001161c */
[----:B------:R-:W-:Y:S02]  /*b050*/  SHF.R.U32.HI R7, RZ, 0x8, R39 ;  /* 0x00000008ff077819 */ /* 0x000fe40000011627 */
[----:B------:R-:W-:Y:S02]  /*b060*/  SHF.R.U32.HI R5, RZ, 0x8, R37 ;  /* 0x00000008ff057819 */ /* 0x000fe40000011625 */
[----:B------:R-:W-:Y:S02]  /*b070*/  LOP3.LUT R3, R3, 0xffff, RZ, 0xc0, !PT ;  /* 0x0000ffff03037812 */ /* 0x000fe400078ec0ff */
[----:B------:R-:W-:Y:S02]  /*b080*/  LOP3.LUT R4, R4, 0xffff, RZ, 0xc0, !PT ;  /* 0x0000ffff04047812 */ /* 0x000fe400078ec0ff */
[----:B------:R-:W-:Y:S02]  /*b090*/  LOP3.LUT R6, R6, 0xffff, RZ, 0xc0, !PT ;  /* 0x0000ffff06067812 */ /* 0x000fe400078ec0ff */
[----:B------:R-:W-:-:S02]  /*b0a0*/  LOP3.LUT R7, R7, 0xffff, RZ, 0xc0, !PT ;  /* 0x0000ffff07077812 */ /* 0x000fc400078ec0ff */
[----:B------:R-:W-:Y:S02]  /*b0b0*/  LOP3.LUT R5, R5, 0xffff, RZ, 0xc0, !PT ;  /* 0x0000ffff05057812 */ /* 0x000fe400078ec0ff */
[----:B------:R-:W-:Y:S02]  /*b0c0*/  PRMT R21, R3, 0x3340, R4 ;  /* 0x0000334003157816 */ /* 0x000fe40000000004 */
[----:B------:R-:W-:Y:S02]  /*b0d0*/  PRMT R23, R6, 0x3340, R7 ;  /* 0x0000334006177816 */ /* 0x000fe40000000007 */
[----:B------:R-:W-:Y:S02]  /*b0e0*/  SHF.R.U32.HI R3, RZ, 0x8, R36 ;  /* 0x00000008ff037819 */ /* 0x000fe40000011624 */
[----:B------:R-:W-:Y:S02]  /*b0f0*/  SHF.R.U32.HI R4, RZ, 0x8, R43 ;  /* 0x00000008ff047819 */ /* 0x000fe4000001162b */
[----:B------:R-:W-:-:S02]  /*b100*/  SHF.R.U32.HI R6, RZ, 0x8, R44 ;  /* 0x00000008ff067819 */ /* 0x000fc4000001162c */
[----:B------:R-:W-:Y:S02]  /*b110*/  SHF.R.U32.HI R7, RZ, 0x8, R47 ;  /* 0x00000008ff077819 */ /* 0x000fe4000001162f */
[----:B------:R-:W-:Y:S02]  /*b120*/  PRMT R14, R5, 0x3340, R0 ;  /* 0x00003340050e7816 */ /* 0x000fe40000000000 */
[----:B------:R-:W-:Y:S02]  /*b130*/  LOP3.LUT R3, R3, 0xffff, RZ, 0xc0, !PT ;  /* 0x0000ffff03037812 */ /* 0x000fe400078ec0ff */
[----:B------:R-:W-:Y:S02]  /*b140*/  LOP3.LUT R4, R4, 0xffff, RZ, 0xc0, !PT ;  /* 0x0000ffff04047812 */ /* 0x000fe400078ec0ff */
[----:B------:R-:W-:Y:S02]  /*b150*/  LOP3.LUT R6, R6, 0xffff, RZ, 0xc0, !PT ;  /* 0x0000ffff06067812 */ /* 0x000fe400078ec0ff */
[----:B------:R-:W-:-:S02]  /*b160*/  LOP3.LUT R7, R7, 0xffff, RZ, 0xc0, !PT ;  /* 0x0000ffff07077812 */ /* 0x000fc400078ec0ff */
[----:B------:R-:W-:Y:S02]  /*b170*/  PRMT R17, R17, 0x5410, R8 ;  /* 0x0000541011117816 */ /* 0x000fe40000000008 */
[----:B------:R-:W-:Y:S02]  /*b180*/  PRMT R21, R21, 0x5410, R14 ;  /* 0x0000541015157816 */ /* 0x000fe4000000000e */
[----:B------:R-:W-:Y:S02]  /*b190*/  SHF.R.U32.HI R2, RZ, 0x8, R33 ;  /* 0x00000008ff027819 */ /* 0x000fe40000011621 */
[----:B------:R-:W-:Y:S02]  /*b1a0*/  PRMT R33, R3, 0x3340, R4 ;  /* 0x0000334003217816 */ /* 0x000fe40000000004 */
[----:B------:R-:W-:Y:S01]  /*b1b0*/  PRMT R20, R6, 0x3340, R7 ;  /* 0x0000334006147816 */ /* 0x000fe20000000007 */
[----:B------:R-:W1:Y:S01]  /*b1c0*/  LDC R3, c[0x0][0x3b8] ;  /* 0x0000ee00ff037b82 */ /* 0x000e620000000800 */
[----:B------:R-:W-:-:S02]  /*b1d0*/  PRMT R4, R9, 0x4210, R10 ;  /* 0x0000421009047816 */ /* 0x000fc4000000000a */
[----:B------:R-:W-:Y:S02]  /*b1e0*/  PRMT R8, R17, 0x5210, R10 ;  /* 0x0000521011087816 */ /* 0x000fe4000000000a */
[--C-:B------:R-:W-:Y:S02]  /*b1f0*/  PRMT R6, R13, 0x4210, R26.reuse ;  /* 0x000042100d067816 */ /* 0x100fe4000000001a */
[----:B------:R-:W-:Y:S02]  /*b200*/  PRMT R10, R21, 0x5210, R26 ;  /* 0x00005210150a7816 */ /* 0x000fe4000000001a */
[----:B------:R-:W2:Y:S01]  /*b210*/  LDL.LU R26, [R1+0xf8] ;  /* 0x0000f800011a7983 */ /* 0x000ea20000300800 */
[----:B------:R-:W-:Y:S02]  /*b220*/  LOP3.LUT R2, R2, 0xffff, RZ, 0xc0, !PT ;  /* 0x0000ffff02027812 */ /* 0x000fe400078ec0ff */
[----:B------:R-:W-:Y:S02]  /*b230*/  SHF.R.U32.HI R5, RZ, 0x8, R45 ;  /* 0x00000008ff057819 */ /* 0x000fe4000001162d */
[----:B------:R-:W-:-:S02]  /*b240*/  PRMT R12, R2, 0x3340, R1 ;  /* 0x00003340020c7816 */ /* 0x000fc40000000001 */
[----:B------:R-:W-:Y:S02]  /*b250*/  SHF.R.U32.HI R2, RZ, 0x8, R41 ;  /* 0x00000008ff027819 */ /* 0x000fe40000011629 */
[----:B------:R-:W-:Y:S02]  /*b260*/  LOP3.LUT R5, R5, 0xffff, RZ, 0xc0, !PT ;  /* 0x0000ffff05057812 */ /* 0x000fe400078ec0ff */
[----:B------:R-:W-:Y:S02]  /*b270*/  LOP3.LUT R2, R2, 0xffff, RZ, 0xc0, !PT ;  /* 0x0000ffff02027812 */ /* 0x000fe400078ec0ff */
[----:B------:R-:W-:Y:S02]  /*b280*/  PRMT R19, R19, 0x5410, R12 ;  /* 0x0000541013137816 */ /* 0x000fe4000000000c */
[----:B------:R-:W-:Y:S02]  /*b290*/  PRMT R2, R2, 0x3340, R1 ;  /* 0x0000334002027816 */ /* 0x000fe40000000001 */
[----:B------:R-:W-:-:S02]  /*b2a0*/  PRMT R16, R5, 0x3340, R0 ;  /* 0x0000334005107816 */ /* 0x000fc40000000000 */
[----:B------:R-:W-:Y:S02]  /*b2b0*/  PRMT R23, R23, 0x5410, R2 ;  /* 0x0000541017177816 */ /* 0x000fe40000000002 */
[--C-:B------:R-:W-:Y:S02]  /*b2c0*/  PRMT R5, R11, 0x4210, R18.reuse ;  /* 0x000042100b057816 */ /* 0x100fe40000000012 */
[----:B------:R-:W-:Y:S02]  /*b2d0*/  PRMT R9, R19, 0x5210, R18 ;  /* 0x0000521013097816 */ /* 0x000fe40000000012 */
[--C-:B------:R-:W-:Y:S02]  /*b2e0*/  PRMT R11, R23, 0x5210, R34.reuse ;  /* 0x00005210170b7816 */ /* 0x100fe40000000022 */
[----:B------:R-:W-:Y:S02]  /*b2f0*/  SHF.R.U32.HI R2, RZ, 0x8, R49 ;  /* 0x00000008ff027819 */ /* 0x000fe40000011631 */
[----:B------:R-:W-:Y:S01]  /*b300*/  PRMT R7, R15, 0x4210, R34 ;  /* 0x000042100f077816 */ /* 0x000fe20000000022 */
[----:B0-----:R0:W-:Y:S01]  /*b310*/  STS.128 [R68+0x400], R8 ;  /* 0x0004000844007388 */ /* 0x0011e20000000c00 */
[----:B------:R-:W-:-:S02]  /*b320*/  LOP3.LUT R2, R2, 0xffff, RZ, 0xc0, !PT ;  /* 0x0000ffff02027812 */ /* 0x000fc400078ec0ff */
[----:B------:R-:W-:Y:S01]  /*b330*/  SHF.R.U32.HI R14, RZ, 0x8, R60 ;  /* 0x00000008ff0e7819 */ /* 0x000fe2000001163c */
[----:B------:R-:W-:Y:S01]  /*b340*/  STS.128 [R68], R4 ;  /* 0x0000000444007388 */ /* 0x000fe20000000c00 */
[----:B------:R-:W-:Y:S02]  /*b350*/  SHF.R.U32.HI R15, RZ, 0x8, R55 ;  /* 0x00000008ff0f7819 */ /* 0x000fe40000011637 */
[----:B------:R-:W-:Y:S01]  /*b360*/  PRMT R17, R2, 0x3340, R1 ;  /* 0x0000334002117816 */ /* 0x000fe20000000001 */
[----:B------:R-:W-:Y:S01]  /*b370*/  BAR.SYNC.DEFER_BLOCKING 0x0 ;  /* 0x0000000000007b1d */ /* 0x000fe20000010000 */
[----:B------:R-:W-:Y:S02]  /*b380*/  LOP3.LUT R15, R15, 0xffff, RZ, 0xc0, !PT ;  /* 0x0000ffff0f0f7812 */ /* 0x000fe400078ec0ff */
[----:B------:R-:W-:Y:S02]  /*b390*/  LOP3.LUT R14, R14, 0xffff, RZ, 0xc0, !PT ;  /* 0x0000ffff0e0e7812 */ /* 0x000fe400078ec0ff */
[----:B------:R-:W-:-:S02]  /*b3a0*/  SHF.R.U32.HI R2, RZ, 0x8, R52 ;  /* 0x00000008ff027819 */ /* 0x000fc40000011634 */
[----:B------:R-:W-:Y:S02]  /*b3b0*/  SHF.R.U32.HI R12, RZ, 0x8, R51 ;  /* 0x00000008ff0c7819 */ /* 0x000fe40000011633 */
[----:B0-----:R-:W-:Y:S02]  /*b3c0*/  SHF.R.U32.HI R8, RZ, 0x8, R57 ;  /* 0x00000008ff087819 */ /* 0x001fe40000011639 */
[----:B------:R-:W-:Y:S02]  /*b3d0*/  SHF.R.U32.HI R13, RZ, 0x8, R53 ;  /* 0x00000008ff0d7819 */ /* 0x000fe40000011635 */
[----:B------:R-:W-:Y:S02]  /*b3e0*/  LOP3.LUT R8, R8, 0xffff, RZ, 0xc0, !PT ;  /* 0x0000ffff08087812 */ /* 0x000fe400078ec0ff */
[----:B------:R-:W-:Y:S02]  /*b3f0*/  PRMT R11, R14, 0x3340, R15 ;  /* 0x000033400e0b7816 */ /* 0x000fe4000000000f */
[----:B------:R-:W-:-:S02]  /*b400*/  PRMT R8, R8, 0x3340, R1 ;  /* 0x0000334008087816 */ /* 0x000fc40000000001 */
[----:B------:R-:W-:Y:S02]  /*b410*/  LOP3.LUT R13, R13, 0xffff, RZ, 0xc0, !PT ;  /* 0x0000ffff0d0d7812 */ /* 0x000fe400078ec0ff */
[----:B------:R-:W-:Y:S02]  /*b420*/  LOP3.LUT R12, R12, 0xffff, RZ, 0xc0, !PT ;  /* 0x0000ffff0c0c7812 */ /* 0x000fe400078ec0ff */
[----:B------:R-:W-:Y:S01]  /*b430*/  LOP3.LUT R9, R2, 0xffff, RZ, 0xc0, !PT ;  /* 0x0000ffff02097812 */ /* 0x000fe200078ec0ff */
[----:B------:R-:W0:Y:S01]  /*b440*/  LDS.128 R4, [R238] ;  /* 0x00000000ee047984 */ /* 0x000e220000000c00 */
[----:B------:R-:W-:Y:S01]  /*b450*/  PRMT R19, R11, 0x5410, R8 ;  /* 0x000054100b137816 */ /* 0x000fe20000000008 */
[----:B---3--:R-:W-:Y:S01]  /*b460*/  IMAD R11, R71, UR4, RZ ;  /* 0x00000004470b7c24 */ /* 0x008fe2000f8e02ff */
[----:B------:R-:W-:Y:S02]  /*b470*/  PRMT R2, R13, 0x3340, R0 ;  /* 0x000033400d027816 */ /* 0x000fe40000000000 */
[----:B------:R-:W-:-:S02]  /*b480*/  PRMT R9, R9, 0x3340, R12 ;  /* 0x0000334009097816 */ /* 0x000fc4000000000c */
[----:B------:R-:W-:Y:S01]  /*b490*/  PRMT R13, R20, 0x5410, R17 ;  /* 0x00005410140d7816 */ /* 0x000fe20000000011 */
[C---:B-1----:R-:W-:Y:S01]  /*b4a0*/  IMAD R17, R0.reuse, R3, RZ ;  /* 0x0000000300117224 */ /* 0x042fe200078e02ff */
[----:B------:R-:W-:Y:S02]  /*b4b0*/  PRMT R15, R9, 0x5410, R2 ;  /* 0x00005410090f7816 */ /* 0x000fe40000000002 */
[C---:B------:R-:W-:Y:S02]  /*b4c0*/  IADD3 R2, P6, PT, R11.reuse, UR16, RZ ;  /* 0x000000100b027c10 */ /* 0x040fe4000ffde0ff */
[----:B------:R-:W-:Y:S02]  /*b4d0*/  ISETP.LT.AND P1, PT, R0, UR19, !P0 ;  /* 0x0000001300007c0c */ /* 0x000fe4000c721270 */
[----:B------:R-:W-:Y:S02]  /*b4e0*/  LOP3.LUT R58, R58, 0xffff, RZ, 0xc0, !PT ;  /* 0x0000ffff3a3a7812 */ /* 0x000fe400078ec0ff */
[----:B------:R-:W-:-:S02]  /*b4f0*/  LEA.HI.X.SX32 R0, R11, UR17, 0x1, P6 ;  /* 0x000000110b007c11 */ /* 0x000fc4000b0f0eff */
[----:B------:R-:W-:Y:S02]  /*b500*/  LOP3.LUT R66, R66, 0xffff, RZ, 0xc0, !PT ;  /* 0x0000ffff42427812 */ /* 0x000fe400078ec0ff */
[----:B------:R-:W-:Y:S01]  /*b510*/  IADD3 R20, P6, PT, R17, R2, RZ ;  /* 0x0000000211147210 */ /* 0x000fe20007fde0ff */
[----:B------:R-:W-:Y:S01]  /*b520*/  IMAD R23, R3, 0x2, R17 ;  /* 0x0000000203177824 */ /* 0x000fe200078e0211 */
[----:B------:R-:W-:Y:S02]  /*b530*/  PRMT R14, R15, 0x5210, R58 ;  /* 0x000052100f0e7816 */ /* 0x000fe4000000003a */
[----:B------:R-:W-:Y:S02]  /*b540*/  PRMT R33, R33, 0x5410, R16 ;  /* 0x0000541021217816 */ /* 0x000fe40000000010 */
[----:B------:R-:W-:Y:S02]  /*b550*/  PRMT R15, R19, 0x5210, R66 ;  /* 0x00005210130f7816 */ /* 0x000fe40000000042 */
[----:B------:R-:W-:-:S02]  /*b560*/  LEA.HI.X.SX32 R21, R17, R0, 0x1, P6 ;  /* 0x0000000011157211 */ /* 0x000fc400030f0eff */
[----:B------:R-:W-:Y:S01]  /*b570*/  LDS.128 R16, [R238+0x800] ;  /* 0x00080000ee107984 */ /* 0x000fe20000000c00 */
[----:B------:R-:W-:Y:S02]  /*b580*/  LOP3.LUT R50, R50, 0xffff, RZ, 0xc0, !PT ;  /* 0x0000ffff32327812 */ /* 0x000fe400078ec0ff */
[--C-:B------:R-:W-:Y:S02]  /*b590*/  PRMT R8, R25, 0x4210, R42.reuse ;  /* 0x0000421019087816 */ /* 0x100fe4000000002a */
[----:B------:R-:W-:Y:S02]  /*b5a0*/  PRMT R12, R33, 0x5210, R42 ;  /* 0x00005210210c7816 */ /* 0x000fe4000000002a */
[--C-:B------:R-:W-:Y:S01]  /*b5b0*/  PRMT R9, R27, 0x4210, R50.reuse ;  /* 0x000042101b097816 */ /* 0x100fe20000000032 */
[----:B------:R-:W3:Y:S01]  /*b5c0*/  LDL.LU R33, [R1+0xe4] ;  /* 0x0000e40001217983 */ /* 0x000ee20000300800 */
[----:B------:R-:W-:Y:S02]  /*b5d0*/  PRMT R13, R13, 0x5210, R50 ;  /* 0x000052100d0d7816 */ /* 0x000fe40000000032 */
[----:B------:R-:W-:Y:S01]  /*b5e0*/  ISETP.LT.AND P5, PT, R73, UR19, !P0 ;  /* 0x0000001349007c0c */ /* 0x000fe2000c7a1270 */
[----:B------:R-:W-:Y:S01]  /*b5f0*/  BAR.SYNC.DEFER_BLOCKING 0x0 ;  /* 0x0000000000007b1d */ /* 0x000fe20000010000 */
[----:B------:R-:W-:-:S02]  /*b600*/  PRMT R10, R29, 0x4210, R58 ;  /* 0x000042101d0a7816 */ /* 0x000fc4000000003a */
[----:B------:R-:W-:Y:S01]  /*b610*/  PRMT R11, R31, 0x4210, R66 ;  /* 0x000042101f0b7816 */ /* 0x000fe20000000042 */
[----:B------:R-:W-:Y:S01]  /*b620*/  IMAD R25, R3, 0x2, R23 ;  /* 0x0000000203197824 */ /* 0x000fe200078e0217 */
[----:B0-----:R-:W-:Y:S02]  /*b630*/  PRMT R27, R4, 0x7770, RZ ;  /* 0x00007770041b7816 */ /* 0x001fe400000000ff */
[----:B------:R-:W-:Y:S01]  /*b640*/  IADD3 R22, P6, PT, R23, R2, RZ ;  /* 0x0000000217167210 */ /* 0x000fe20007fde0ff */
[----:B------:R-:W5:Y:S01]  /*b650*/  LDL.LU R32, [R1+0xe0] ;  /* 0x0000e00001207983 */ /* 0x000f620000300800 */
[----:B----4-:R-:W-:-:S03]  /*b660*/  ISETP.LT.AND P2, PT, R72, UR19, !P0 ;  /* 0x0000001348007c0c */ /* 0x010fc6000c741270 */
[----:B------:R0:W-:Y:S04]  /*b670*/  STS.128 [R68], R8 ;  /* 0x0000000844007388 */ /* 0x0001e80000000c00 */
[----:B------:R-:W-:Y:S01]  /*b680*/  STS.128 [R68+0x400], R12 ;  /* 0x0004000c44007388 */ /* 0x000fe20000000c00 */
[----:B------:R-:W-:Y:S01]  /*b690*/  BAR.SYNC.DEFER_BLOCKING 0x0 ;  /* 0x0000000000007b1d */ /* 0x000fe20000010000 */
[----:B------:R-:W-:Y:S02]  /*b6a0*/  LEA.HI.X.SX32 R23, R23, R0, 0x1, P6 ;  /* 0x0000000017177211 */ /* 0x000fe400030f0eff */
[----:B------:R-:W-:Y:S02]  /*b6b0*/  ISETP.LT.AND P6, PT, R24, UR19, !P0 ;  /* 0x0000001318007c0c */ /* 0x000fe4000c7c1270 */
[----:B------:R-:W-:Y:S01]  /*b6c0*/  PRMT R31, R4, 0x7771, RZ ;  /* 0x00007771041f7816 */ /* 0x000fe200000000ff */
[----:B0-----:R-:W-:Y:S01]  /*b6d0*/  IMAD R9, R3, 0x2, R25 ;  /* 0x0000000203097824 */ /* 0x001fe200078e0219 */
[----:B------:R-:W4:Y:S04]  /*b6e0*/  LDL.LU R30, [R1+0xdc] ;  /* 0x0000dc00011e7983 */ /* 0x000f280000300800 */
[----:B------:R-:W4:Y:S04]  /*b6f0*/  LDL.LU R28, [R1+0xd8] ;  /* 0x0000d800011c7983 */ /* 0x000f280000300800 */
[----:B------:R-:W-:Y:S01]  /*b700*/  @P1 STG.E.U8 desc[UR26][R20.64], R27 ;  /* 0x0000001b14001986 */ /* 0x000fe2000c10111a */
[----:B------:R-:W-:-:S04]  /*b710*/  IADD3 R24, P1, PT, R25, R2, RZ ;  /* 0x0000000219187210 */ /* 0x000fc80007f3e0ff */
[----:B------:R-:W-:Y:S01]  /*b720*/  LEA.HI.X.SX32 R25, R25, R0, 0x1, P1 ;  /* 0x0000000019197211 */ /* 0x000fe200008f0eff */
[----:B------:R0:W-:Y:S01]  /*b730*/  @P5 STG.E.U8 desc[UR26][R22.64], R31 ;  /* 0x0000001f16005986 */ /* 0x0001e2000c10111a */
[----:B--2---:R-:W-:-:S03]  /*b740*/  ISETP.LT.AND P1, PT, R26, UR19, !P0 ;  /* 0x000000131a007c0c */ /* 0x004fc6000c721270 */
[----:B------:R-:W2:Y:S04]  /*b750*/  LDL.LU R26, [R1+0xd4] ;  /* 0x0000d400011a7983 */ /* 0x000ea80000300800 */
[----:B0-----:R-:W2:Y:S01]  /*b760*/  LDL.LU R22, [R1+0xd0] ;  /* 0x0000d00001167983 */ /* 0x001ea20000300800 */
[----:B------:R-:W-:Y:S01]  /*b770*/  IADD3 R8, P5, PT, R9, R2, RZ ;  /* 0x0000000209087210 */ /* 0x000fe20007fbe0ff */
[----:B------:R-:W-:Y:S01]  /*b780*/  IMAD R11, R3, 0x2, R9 ;  /* 0x00000002030b7824 */ /* 0x000fe200078e0209 */
[C---:B------:R-:W-:Y:S01]  /*b790*/  PRMT R29, R4.reuse, 0x7772, RZ ;  /* 0x00007772041d7816 */ /* 0x040fe200000000ff */
[----:B------:R-:W5:Y:S01]  /*b7a0*/  LDL.LU R20, [R1+0xcc] ;  /* 0x0000cc0001147983 */ /* 0x000f620000300800 */
[----:B------:R-:W-:Y:S01]  /*b7b0*/  LEA.HI.X.SX32 R9, R9, R0, 0x1, P5 ;  /* 0x0000000009097211 */ /* 0x000fe200028f0eff */
[----:B------:R-:W-:Y:S01]  /*b7c0*/  IMAD R13, R3, 0x2, R11 ;  /* 0x00000002030d7824 */ /* 0x000fe200078e020b */
[----:B------:R-:W-:Y:S01]  /*b7d0*/  PRMT R27, R4, 0x7773, RZ ;  /* 0x00007773041b7816 */ /* 0x000fe200000000ff */
[----:B------:R-:W-:Y:S01]  /*b7e0*/  @P2 STG.E.U8 desc[UR26][R24.64], R29 ;  /* 0x0000001d18002986 */ /* 0x000fe2000c10111a */
[----:B------:R-:W-:Y:S01]  /*b7f0*/  IADD3 R10, P5, PT, R11, R2, RZ ;  /* 0x000000020b0a7210 */ /* 0x000fe20007fbe0ff */
[----:B------:R-:W-:-:S02]  /*b800*/  IMAD R15, R3, 0x2, R13 ;  /* 0x00000002030f7824 */ /* 0x000fc400078e020d */
[----:B------:R0:W-:Y:S01]  /*b810*/  @P4 STG.E.U8 desc[UR26][R8.64], R27 ;  /* 0x0000001b08004986 */ /* 0x0001e2000c10111a */
[----:B------:R-:W-:Y:S02]  /*b820*/  IADD3 R12, P4, PT, R13, R2, RZ ;  /* 0x000000020d0c7210 */ /* 0x000fe40007f9e0ff */
[-C--:B------:R-:W-:Y:S02]  /*b830*/  LEA.HI.X.SX32 R11, R11, R0.reuse, 0x1, P5 ;  /* 0x000000000b0b7211 */ /* 0x080fe400028f0eff */
[----:B------:R-:W-:Y:S02]  /*b840*/  PRMT R21, R5, 0x7770, RZ ;  /* 0x0000777005157816 */ /* 0x000fe400000000ff */
[----:B------:R-:W-:Y:S02]  /*b850*/  LEA.HI.X.SX32 R13, R13, R0, 0x1, P4 ;  /* 0x000000000d0d7211 */ /* 0x000fe400020f0eff */
[----:B0-----:R-:W-:Y:S01]  /*b860*/  PRMT R27, R5, 0x7771, RZ ;  /* 0x00007771051b7816 */ /* 0x001fe200000000ff */
[----:B------:R-:W-:Y:S01]  /*b870*/  IMAD R9, R3, 0x2, R15 ;  /* 0x0000000203097824 */ /* 0x000fe200078e020f */
[----:B------:R0:W-:Y:S01]  /*b880*/  @P3 STG.E.U8 desc[UR26][R10.64], R21 ;  /* 0x000000150a003986 */ /* 0x0001e2000c10111a */
[----:B------:R-:W-:-:S03]  /*b890*/  IADD3 R14, P3, PT, R15, R2, RZ ;  /* 0x000000020f0e7210 */ /* 0x000fc60007f7e0ff */
[----:B------:R1:W-:Y:S01]  /*b8a0*/  @P6 STG.E.U8 desc[UR26][R12.64], R27 ;  /* 0x0000001b0c006986 */ /* 0x0003e2000c10111a */
[----:B------:R-:W-:Y:S02]  /*b8b0*/  IADD3 R8, P6, PT, R9, R2, RZ ;  /* 0x0000000209087210 */ /* 0x000fe40007fde0ff */
[-C--:B------:R-:W-:Y:S02]  /*b8c0*/  LEA.HI.X.SX32 R15, R15, R0.reuse, 0x1, P3 ;  /* 0x000000000f0f7211 */ /* 0x080fe400018f0eff */
[----:B------:R-:W-:Y:S01]  /*b8d0*/  PRMT R23, R5, 0x7772, RZ ;  /* 0x0000777205177816 */ /* 0x000fe200000000ff */
[----:B0-----:R-:W5:Y:S01]  /*b8e0*/  LDL.LU R10, [R1+0xc8] ;  /* 0x0000c800010a7983 */ /* 0x001f620000300800 */
[----:B------:R-:W-:Y:S01]  /*b8f0*/  IMAD R11, R3, 0x2, R9 ;  /* 0x00000002030b7824 */ /* 0x000fe200078e0209 */
[----:B------:R-:W-:Y:S02]  /*b900*/  LEA.HI.X.SX32 R9, R9, R0, 0x1, P6 ;  /* 0x0000000009097211 */ /* 0x000fe400030f0eff */
[----:B------:R-:W5:Y:S01]  /*b910*/  LDL.LU R29, [R1+0xc4] ;  /* 0x0000c400011d7983 */ /* 0x000f620000300800 */
[----:B------:R-:W-:-:S03]  /*b920*/  PRMT R25, R5, 0x7773, RZ ;  /* 0x0000777305197816 */ /* 0x000fc600000000ff */
[----:B------:R0:W-:Y:S01]  /*b930*/  @P1 STG.E.U8 desc[UR26][R14.64], R23 ;  /* 0x000000170e001986 */ /* 0x0001e2000c10111a */
[----:B---3--:R-:W-:-:S13]  /*b940*/  ISETP.LT.AND P2, PT, R33, UR19, !P0 ;  /* 0x0000001321007c0c */ /* 0x008fda000c741270 */
[----:B------:R-:W-:Y:S01]  /*b950*/  @P2 STG.E.U8 desc[UR26][R8.64], R25 ;  /* 0x0000001908002986 */ /* 0x000fe2000c10111a */
[----:B----4-:R-:W-:-:S03]  /*b960*/  ISETP.LT.AND P3, PT, R28, UR19, !P0 ;  /* 0x000000131c007c0c */ /* 0x010fc6000c761270 */
[----:B------:R-:W3:Y:S04]  /*b970*/  LDL.LU R28, [R1+0xc0] ;  /* 0x0000c000011c7983 */ /* 0x000ee80000300800 */
[----:B------:R-:W4:Y:S01]  /*b980*/  LDL.LU R24, [R1+0xbc] ;  /* 0x0000bc0001187983 */ /* 0x000f220000300800 */
[----:B--2---:R-:W-:-:S03]  /*b990*/  ISETP.LT.AND P2, PT, R22, UR19, !P0 ;  /* 0x0000001316007c0c */ /* 0x004fc6000c741270 */
[----:B------:R-:W2:Y:S01]  /*b9a0*/  LDL.LU R22, [R1+0xb8] ;  /* 0x0000b80001167983 */ /* 0x000ea20000300800 */
[----:B-----5:R-:W-:Y:S01]  /*b9b0*/  ISETP.LT.AND P5, PT, R32, UR19, !P0 ;  /* 0x0000001320007c0c */ /* 0x020fe2000c7a1270 */
[----:B------:R-:W-:Y:S01]  /*b9c0*/  IMAD R21, R3, 0x2, R11 ;  /* 0x0000000203157824 */ /* 0x000fe200078e020b */
[C---:B------:R-:W-:Y:S02]  /*b9d0*/  IADD3 R4, P6, PT, R11.reuse, R2, RZ ;  /* 0x000000020b047210 */ /* 0x040fe40007fde0ff */
[----:B------:R-:W-:Y:S02]  /*b9e0*/  ISETP.LT.AND P4, PT, R30, UR19, !P0 ;  /* 0x000000131e007c0c */ /* 0x000fe4000c781270 */
[----:B------:R-:W-:Y:S01]  /*b9f0*/  LEA.HI.X.SX32 R5, R11, R0, 0x1, P6 ;  /* 0x000000000b057211 */ /* 0x000fe200030f0eff */
[----:B------:R-:W-:Y:S01]  /*ba00*/  IMAD R11, R3, 0x2, R21 ;  /* 0x00000002030b7824 */ /* 0x000fe200078e0215 */
[----:B-1----:R-:W-:Y:S02]  /*ba10*/  IADD3 R12, P6, PT, R21, R2, RZ ;  /* 0x00000002150c7210 */ /* 0x002fe40007fde0ff */
[----:B0-----:R-:W-:-:S02]  /*ba20*/  PRMT R23, R6, 0x7770, RZ ;  /* 0x0000777006177816 */ /* 0x001fc400000000ff */
[----:B------:R-:W-:Y:S01]  /*ba30*/  LEA.HI.X.SX32 R13, R21, R0, 0x1, P6 ;  /* 0x00000000150d7211 */ /* 0x000fe200030f0eff */
[----:B------:R-:W-:Y:S01]  /*ba40*/  IMAD R21, R3, 0x2, R11 ;  /* 0x0000000203157824 */ /* 0x000fe200078e020b */
[C---:B------:R-:W-:Y:S01]  /*ba50*/  IADD3 R14, P6, PT, R11.reuse, R2, RZ ;  /* 0x000000020b0e7210 */ /* 0x040fe20007fde0ff */
[----:B------:R0:W-:Y:S01]  /*ba60*/  @P5 STG.E.U8 desc[UR26][R4.64], R23 ;  /* 0x0000001704005986 */ /* 0x0001e2000c10111a */
[----:B------:R-:W-:Y:S02]  /*ba70*/  PRMT R27, R6, 0x7771, RZ ;  /* 0x00007771061b7816 */ /* 0x000fe400000000ff */
[----:B------:R-:W-:Y:S02]  /*ba80*/  ISETP.LT.AND P5, PT, R20, UR19, !P0 ;  /* 0x0000001314007c0c */ /* 0x000fe4000c7a1270 */
[----:B------:R-:W-:Y:S02]  /*ba90*/  LEA.HI.X.SX32 R15, R11, R0, 0x1, P6 ;  /* 0x000000000b0f7211 */ /* 0x000fe400030f0eff */
[----:B------:R-:W-:Y:S01]  /*baa0*/  IADD3 R20, P6, PT, R21, R2, RZ ;  /* 0x0000000215147210 */ /* 0x000fe20007fde0ff */
[----:B------:R1:W-:Y:S01]  /*bab0*/  @P4 STG.E.U8 desc[UR26][R12.64], R27 ;  /* 0x0000001b0c004986 */ /* 0x0003e2000c10111a */
[----:B------:R-:W-:Y:S01]  /*bac0*/  ISETP.LT.AND P1, PT, R26, UR19, !P0 ;  /* 0x000000131a007c0c */ /* 0x000fe2000c721270 */
[----:B0-----:R-:W-:Y:S01]  /*bad0*/  IMAD R5, R3, 0x2, R21 ;  /* 0x0000000203057824 */ /* 0x001fe200078e0215 */
[----:B------:R-:W-:Y:S01]  /*bae0*/  PRMT R25, R6, 0x7772, RZ ;  /* 0x0000777206197816 */ /* 0x000fe200000000ff */
[----:B------:R-:W5:Y:S01]  /*baf0*/  LDL.LU R26, [R1+0xb4] ;  /* 0x0000b400011a7983 */ /* 0x000f620000300800 */
[----:B------:R-:W-:-:S02]  /*bb00*/  LEA.HI.X.SX32 R21, R21, R0, 0x1, P6 ;  /* 0x0000000015157211 */ /* 0x000fc400030f0eff */
[----:B------:R-:W-:Y:S02]  /*bb10*/  PRMT R23, R6, 0x7773, RZ ;  /* 0x0000777306177816 */ /* 0x000fe400000000ff */
[----:B------:R-:W5:Y:S01]  /*bb20*/  LDL.LU R6, [R1+0xb0] ;  /* 0x0000b00001067983 */ /* 0x000f620000300800 */
[----:B------:R-:W-:Y:S01]  /*bb30*/  IADD3 R4, P6, PT, R5, R2, RZ ;  /* 0x0000000205047210 */ /* 0x000fe20007fde0ff */
[----:B-1----:R-:W-:Y:S02]  /*bb40*/  IMAD R13, R3, 0x2, R5 ;  /* 0x00000002030d7824 */ /* 0x002fe400078e0205 */
[----:B------:R0:W-:Y:S01]  /*bb50*/  @P3 STG.E.U8 desc[UR26][R14.64], R25 ;  /* 0x000000190e003986 */ /* 0x0001e2000c10111a */
[----:B------:R-:W-:Y:S02]  /*bb60*/  LEA.HI.X.SX32 R5, R5, R0, 0x1, P6 ;  /* 0x0000000005057211 */ /* 0x000fe400030f0eff */
[----:B------:R-:W-:Y:S01]  /*bb70*/  IADD3 R12, P6, PT, R13, R2, RZ ;  /* 0x000000020d0c7210 */ /* 0x000fe20007fde0ff */
[----:B------:R-:W5:Y:S01]  /*bb80*/  LDL.LU R30, [R1+0xac] ;  /* 0x0000ac00011e7983 */ /* 0x000f620000300800 */
[----:B------:R-:W-:-:S02]  /*bb90*/  ISETP.LT.AND P3, PT, R29, UR19, !P0 ;  /* 0x000000131d007c0c */ /* 0x000fc4000c761270 */
[----:B------:R-:W-:Y:S01]  /*bba0*/  PRMT R29, R7, 0x7770, RZ ;  /* 0x00007770071d7816 */ /* 0x000fe200000000ff */
[----:B------:R1:W-:Y:S01]  /*bbb0*/  @P1 STG.E.U8 desc[UR26][R20.64], R23 ;  /* 0x0000001714001986 */ /* 0x0003e2000c10111a */
[----:B0-----:R-:W-:Y:S01]  /*bbc0*/  IMAD R15, R3, 0x2, R13 ;  /* 0x00000002030f7824 */ /* 0x001fe200078e020d */
[----:B------:R-:W-:Y:S02]  /*bbd0*/  LEA.HI.X.SX32 R13, R13, R0, 0x1, P6 ;  /* 0x000000000d0d7211 */ /* 0x000fe400030f0eff */
[----:B------:R-:W-:Y:S01]  /*bbe0*/  PRMT R25, R7, 0x7771, RZ ;  /* 0x0000777107197816 */ /* 0x000fe200000000ff */
[----:B------:R-:W-:Y:S04]  /*bbf0*/  @P2 STG.E.U8 desc[UR26][R4.64], R29 ;  /* 0x0000001d04002986 */ /* 0x000fe8000c10111a */
[----:B------:R0:W-:Y:S01]  /*bc00*/  @P5 STG.E.U8 desc[UR26][R12.64], R25 ;  /* 0x000000190c005986 */ /* 0x0001e2000c10111a */
[----:B----4-:R-:W-:-:S03]  /*bc10*/  ISETP.LT.AND P2, PT, R24, UR19, !P0 ;  /* 0x0000001318007c0c */ /* 0x010fc6000c741270 */
[----:B------:R-:W4:Y:S01]  /*bc20*/  LDL.LU R24, [R1+0xa8] ;  /* 0x0000a80001187983 */ /* 0x000f220000300800 */
[----:B--2---:R-:W-:-:S03]  /*bc30*/  ISETP.LT.AND P5, PT, R22, UR19, !P0 ;  /* 0x0000001316007c0c */ /* 0x004fc6000c7a1270 */
[----:B------:R-:W2:Y:S01]  /*bc40*/  LDL.LU R22, [R1+0xa4] ;  /* 0x0000a40001167983 */ /* 0x000ea20000300800 */
[----:B------:R-:W-:-:S03]  /*bc50*/  ISETP.LT.AND P4, PT, R10, UR19, !P0 ;  /* 0x000000130a007c0c */ /* 0x000fc6000c781270 */
[----:B------:R-:W5:Y:S01]  /*bc60*/  LDS.128 R8, [R238] ;  /* 0x00000000ee087984 */ /* 0x000f620000000c00 */
[----:B------:R-:W-:Y:S01]  /*bc70*/  IADD3 R14, P6, PT, R15, R2, RZ ;  /* 0x000000020f0e7210 */ /* 0x000fe20007fde0ff */
[----:B-1----:R-:W-:-:S03]  /*bc80*/  IMAD R21, R3, 0x2, R15 ;  /* 0x0000000203157824 */ /* 0x002fc600078e020f */
[----:B------:R-:W-:Y:S01]  /*bc90*/  LEA.HI.X.SX32 R15, R15, R0, 0x1, P6 ;  /* 0x000000000f0f7211 */ /* 0x000fe200030f0eff */
[----:B------:R-:W-:Y:S01]  /*bca0*/  IMAD R23, R3, 0x2, R21 ;  /* 0x0000000203177824 */ /* 0x000fe200078e0215 */
[----:B------:R-:W-:Y:S02]  /*bcb0*/  IADD3 R20, P6, PT, R21, R2, RZ ;  /* 0x0000000215147210 */ /* 0x000fe40007fde0ff */
[----:B------:R-:W-:Y:S02]  /*bcc0*/  PRMT R27, R7, 0x7772, RZ ;  /* 0x00007772071b7816 */ /* 0x000fe400000000ff */
[----:B------:R-:W-:Y:S02]  /*bcd0*/  LEA.HI.X.SX32 R21, R21, R0, 0x1, P6 ;  /* 0x0000000015157211 */ /* 0x000fe400030f0eff */
[----:B0-----:R-:W-:Y:S01]  /*bce0*/  PRMT R25, R7, 0x7773, RZ ;  /* 0x0000777307197816 */ /* 0x001fe200000000ff */
[----:B------:R-:W-:Y:S01]  /*bcf0*/  IMAD R7, R3, 0x2, R23 ;  /* 0x0000000203077824 */ /* 0x000fe200078e0217 */
[----:B------:R-:W-:Y:S01]  /*bd00*/  IADD3 R4, P6, PT, R23, R2, RZ ;  /* 0x0000000217047210 */ /* 0x000fe20007fde0ff */
[----:B------:R0:W-:Y:S01]  /*bd10*/  @P4 STG.E.U8 desc[UR26][R14.64], R27 ;  /* 0x0000001b0e004986 */ /* 0x0001e2000c10111a */
[----:B---3--:R-:W-:Y:S01]  /*bd20*/  ISETP.LT.AND P1, PT, R28, UR19, !P0 ;  /* 0x000000131c007c0c */ /* 0x008fe2000c721270 */
[----:B------:R-:W-:Y:S01]  /*bd30*/  IMAD R13, R3, 0x2, R7 ;  /* 0x00000002030d7824 */ /* 0x000fe200078e0207 */
[----:B------:R-:W-:Y:S01]  /*bd40*/  LEA.HI.X.SX32 R5, R23, R0, 0x1, P6 ;  /* 0x0000000017057211 */ /* 0x000fe200030f0eff */
[----:B------:R1:W-:Y:S01]  /*bd50*/  @P3 STG.E.U8 desc[UR26][R20.64], R25 ;  /* 0x0000001914003986 */ /* 0x0003e2000c10111a */
[----:B-----5:R-:W-:-:S03]  /*bd60*/  ISETP.LT.AND P4, PT, R26, UR19, !P0 ;  /* 0x000000131a007c0c */ /* 0x020fc6000c781270 */
[----:B------:R-:W3:Y:S01]  /*bd70*/  LDL.LU R28, [R1+0xa0] ;  /* 0x0000a000011c7983 */ /* 0x000ee20000300800 */
[----:B------:R-:W-:Y:S01]  /*bd80*/  ISETP.LT.AND P3, PT, R6, UR19, !P0 ;  /* 0x0000001306007c0c */ /* 0x000fe2000c761270 */
[----:B0-----:R-:W-:Y:S01]  /*bd90*/  IMAD R15, R3, 0x2, R13 ;  /* 0x00000002030f7824 */ /* 0x001fe200078e020d */
[C---:B------:R-:W-:Y:S01]  /*bda0*/  IADD3 R6, P6, PT, R7.reuse, R2, RZ ;  /* 0x0000000207067210 */ /* 0x040fe20007fde0ff */
[----:B------:R-:W5:Y:S03]  /*bdb0*/  LDL.LU R26, [R1+0x9c] ;  /* 0x00009c00011a7983 */ /* 0x000f660000300800 */
[----:B------:R-:W-:Y:S01]  /*bdc0*/  LEA.HI.X.SX32 R7, R7, R0, 0x1, P6 ;  /* 0x0000000007077211 */ /* 0x000fe200030f0eff */
[----:B-1----:R-:W3:Y:S01]  /*bdd0*/  LDL.LU R20, [R1+0x98] ;  /* 0x0000980001147983 */ /* 0x002ee20000300800 */
[----:B------:R-:W-:Y:S02]  /*bde0*/  IADD3 R12, P6, PT, R13, R2, RZ ;  /* 0x000000020d0c7210 */ /* 0x000fe40007fde0ff */
[----:B------:R-:W-:-:S02]  /*bdf0*/  PRMT R23, R8, 0x7770, RZ ;  /* 0x0000777008177816 */ /* 0x000fc400000000ff */
[C---:B------:R-:W-:Y:S02]  /*be00*/  PRMT R27, R8.reuse, 0x7771, RZ ;  /* 0x00007771081b7816 */ /* 0x040fe400000000ff */
[----:B------:R-:W-:Y:S02]  /*be10*/  LEA.HI.X.SX32 R13, R13, R0, 0x1, P6 ;  /* 0x000000000d0d7211 */ /* 0x000fe400030f0eff */
[----:B------:R-:W-:Y:S01]  /*be20*/  PRMT R25, R8, 0x7772, RZ ;  /* 0x0000777208197816 */ /* 0x000fe200000000ff */
[----:B------:R0:W-:Y:S04]  /*be30*/  @P1 STG.E.U8 desc[UR26][R4.64], R23 ;  /* 0x0000001704001986 */ /* 0x0001e8000c10111a */
[----:B------:R1:W-:Y:S04]  /*be40*/  @P2 STG.E.U8 desc[UR26][R6.64], R27 ;  /* 0x0000001b06002986 */ /* 0x0003e8000c10111a */
[----:B------:R0:W-:Y:S01]  /*be50*/  @P5 STG.E.U8 desc[UR26][R12.64], R25 ;  /* 0x000000190c005986 */ /* 0x0001e2000c10111a */
[----:B----4-:R-:W-:-:S03]  /*be60*/  ISETP.LT.AND P2, PT, R24, UR19, !P0 ;  /* 0x0000001318007c0c */ /* 0x010fc6000c741270 */
[----:B------:R-:W4:Y:S01]  /*be70*/  LDL.LU R24, [R1+0x94] ;  /* 0x0000940001187983 */ /* 0x000f220000300800 */
[----:B--2---:R-:W-:-:S03]  /*be80*/  ISETP.LT.AND P5, PT, R22, UR19, !P0 ;  /* 0x0000001316007c0c */ /* 0x004fc6000c7a1270 */
[----:B------:R-:W2:Y:S01]  /*be90*/  LDL.LU R22, [R1+0x90] ;  /* 0x0000900001167983 */ /* 0x000ea20000300800 */
[----:B------:R-:W-:Y:S01]  /*bea0*/  IADD3 R14, P6, PT, R15, R2, RZ ;  /* 0x000000020f0e7210 */ /* 0x000fe20007fde0ff */
[----:B0-----:R-:W-:-:S03]  /*beb0*/  IMAD R5, R3, 0x2, R15 ;  /* 0x0000000203057824 */ /* 0x001fc600078e020f */
[----:B------:R-:W-:Y:S01]  /*bec0*/  LEA.HI.X.SX32 R15, R15, R0, 0x1, P6 ;  /* 0x000000000f0f7211 */ /* 0x000fe200030f0eff */
[----:B-1----:R-:W-:Y:S01]  /*bed0*/  IMAD R7, R3, 0x2, R5 ;  /* 0x0000000203077824 */ /* 0x002fe200078e0205 */
[----:B------:R-:W-:Y:S02]  /*bee0*/  IADD3 R4, P6, PT, R5, R2, RZ ;  /* 0x0000000205047210 */ /* 0x000fe40007fde0ff */
[----:B------:R-:W-:Y:S01]  /*bef0*/  PRMT R23, R8, 0x7773, RZ ;  /* 0x0000777308177816 */ /* 0x000fe200000000ff */
[----:B------:R-:W-:Y:S01]  /*bf00*/  IMAD R21, R3, 0x2, R7 ;  /* 0x0000000203157824 */ /* 0x000fe200078e0207 */
[----:B------:R-:W-:Y:S01]  /*bf10*/  LEA.HI.X.SX32 R5, R5, R0, 0x1, P6 ;  /* 0x0000000005057211 */ /* 0x000fe200030f0eff */
[----:B------:R-:W4:Y:S01]  /*bf20*/  LDL.LU R8, [R1+0x8c] ;  /* 0x00008c0001087983 */ /* 0x000f220000300800 */
[C---:B------:R-:W-:Y:S02]  /*bf30*/  IADD3 R6, P6, PT, R7.reuse, R2, RZ ;  /* 0x0000000207067210 */ /* 0x040fe40007fde0ff */
[----:B------:R-:W-:Y:S01]  /*bf40*/  ISETP.LT.AND P1, PT, R30, UR19, !P0 ;  /* 0x000000131e007c0c */ /* 0x000fe2000c721270 */
[----:B------:R0:W-:Y:S01]  /*bf50*/  @P4 STG.E.U8 desc[UR26][R14.64], R23 ;  /* 0x000000170e004986 */ /* 0x0001e2000c10111a */
[----:B------:R-:W-:-:S02]  /*bf60*/  LEA.HI.X.SX32 R7, R7, R0, 0x1, P6 ;  /* 0x0000000007077211 */ /* 0x000fc400030f0eff */
[----:B------:R-:W-:Y:S02]  /*bf70*/  IADD3 R12, P6, PT, R21, R2, RZ ;  /* 0x00000002150c7210 */ /* 0x000fe40007fde0ff */
[----:B------:R-:W-:Y:S02]  /*bf80*/  PRMT R27, R9, 0x7770, RZ ;  /* 0x00007770091b7816 */ /* 0x000fe400000000ff */
[----:B------:R-:W-:Y:S01]  /*bf90*/  LEA.HI.X.SX32 R13, R21, R0, 0x1, P6 ;  /* 0x00000000150d7211 */ /* 0x000fe200030f0eff */
[----:B0-----:R-:W-:Y:S02]  /*bfa0*/  IMAD R15, R3, 0x2, R21 ;  /* 0x00000002030f7824 */ /* 0x001fe400078e0215 */
[----:B------:R0:W-:Y:S01]  /*bfb0*/  @P3 STG.E.U8 desc[UR26][R4.64], R27 ;  /* 0x0000001b04003986 */ /* 0x0001e2000c10111a */
[----:B------:R-:W-:Y:S02]  /*bfc0*/  PRMT R25, R9, 0x7771, RZ ;  /* 0x0000777109197816 */ /* 0x000fe400000000ff */
[----:B------:R-:W-:-:S02]  /*bfd0*/  IADD3 R14, P6, PT, R15, R2, RZ ;  /* 0x000000020f0e7210 */ /* 0x000fc40007fde0ff */
[C---:B------:R-:W-:Y:S02]  /*bfe0*/  PRMT R23, R9.reuse, 0x7772, RZ ;  /* 0x0000777209177816 */ /* 0x040fe400000000ff */
[----:B------:R-:W-:Y:S01]  /*bff0*/  PRMT R21, R9, 0x7773, RZ ;  /* 0x0000777309157816 */ /* 0x000fe200000000ff */
[----:B0-----:R-:W-:Y:S01]  /*c000*/  IMAD R5, R3, 0x2, R15 ;  /* 0x0000000203057824 */ /* 0x001fe200078e020f */
[----:B------:R-:W-:Y:S01]  /*c010*/  LEA.HI.X.SX32 R15, R15, R0, 0x1, P6 ;  /* 0x000000000f0f7211 */ /* 0x000fe200030f0eff */
[----:B------:R-:W-:Y:S01]  /*c020*/  @P1 STG.E.U8 desc[UR26][R6.64], R25 ;  /* 0x0000001906001986 */ /* 0x000fe2000c10111a */
[----:B---3--:R-:W-:Y:S02]  /*c030*/  ISETP.LT.AND P4, PT, R28, UR19, !P0 ;  /* 0x000000131c007c0c */ /* 0x008fe4000c781270 */
[----:B------:R-:W-:Y:S01]  /*c040*/  ISETP.LT.AND P1, PT, R20, UR19, !P0 ;  /* 0x0000001314007c0c */ /* 0x000fe2000c721270 */
[----:B------:R-:W3:Y:S01]  /*c050*/  LDL.LU R28, [R1+0x88] ;  /* 0x00008800011c7983 */ /* 0x000ee20000300800 */
[----:B-----5:R-:W-:-:S03]  /*c060*/  ISETP.LT.AND P3, PT, R26, UR19, !P0 ;  /* 0x000000131a007c0c */ /* 0x020fc6000c761270 */
[----:B------:R0:W-:Y:S04]  /*c070*/  @P2 STG.E.U8 desc[UR26][R12.64], R23 ;  /* 0x000000170c002986 */ /* 0x0001e8000c10111a */
[----:B------:R-:W5:Y:S04]  /*c080*/  LDL.LU R20, [R1+0x84] ;  /* 0x0000840001147983 */ /* 0x000f680000300800 */
[----:B------:R1:W-:Y:S04]  /*c090*/  @P5 STG.E.U8 desc[UR26][R14.64], R21 ;  /* 0x000000150e005986 */ /* 0x0003e8000c10111a */
[----:B------:R-:W3:Y:S01]  /*c0a0*/  LDL.LU R26, [R1+0x80] ;  /* 0x00008000011a7983 */ /* 0x000ee20000300800 */
[----:B--2---:R-:W-:-:S03]  /*c0b0*/  ISETP.LT.AND P5, PT, R22, UR19, !P0 ;  /* 0x0000001316007c0c */ /* 0x004fc6000c7a1270 */
[----:B------:R-:W2:Y:S01]  /*c0c0*/  LDL.LU R22, [R1+0x7c] ;  /* 0x00007c0001167983 */ /* 0x000ea20000300800 */
[----:B------:R-:W-:Y:S01]  /*c0d0*/  IADD3 R4, P6, PT, R5, R2, RZ ;  /* 0x0000000205047210 */ /* 0x000fe20007fde0ff */
[----:B------:R-:W-:Y:S01]  /*c0e0*/  IMAD R9, R3, 0x2, R5 ;  /* 0x0000000203097824 */ /* 0x000fe200078e0205 */
[----:B------:R-:W-:Y:S02]  /*c0f0*/  PRMT R27, R10, 0x7770, RZ ;  /* 0x000077700a1b7816 */ /* 0x000fe400000000ff */
[----:B------:R-:W-:Y:S01]  /*c100*/  LEA.HI.X.SX32 R5, R5, R0, 0x1, P6 ;  /* 0x0000000005057211 */ /* 0x000fe200030f0eff */
[----:B0-----:R-:W-:Y:S01]  /*c110*/  IMAD R13, R3, 0x2, R9 ;  /* 0x00000002030d7824 */ /* 0x001fe200078e0209 */
[C---:B------:R-:W-:Y:S02]  /*c120*/  IADD3 R6, P6, PT, R9.reuse, R2, RZ ;  /* 0x0000000209067210 */ /* 0x040fe40007fde0ff */
[----:B----4-:R-:W-:Y:S01]  /*c130*/  ISETP.LT.AND P2, PT, R24, UR19, !P0 ;  /* 0x0000001318007c0c */ /* 0x010fe2000c741270 */
[----:B------:R0:W-:Y:S01]  /*c140*/  @P4 STG.E.U8 desc[UR26][R4.64], R27 ;  /* 0x0000001b04004986 */ /* 0x0001e2000c10111a */
[----:B------:R-:W-:Y:S01]  /*c150*/  LEA.HI.X.SX32 R7, R9, R0, 0x1, P6 ;  /* 0x0000000009077211 */ /* 0x000fe200030f0eff */
[----:B-1----:R-:W-:Y:S01]  /*c160*/  IMAD R15, R3, 0x2, R13 ;  /* 0x00000002030f7824 */ /* 0x002fe200078e020d */
[----:B------:R-:W-:Y:S01]  /*c170*/  ISETP.LT.AND P4, PT, R8, UR19, !P0 ;  /* 0x0000001308007c0c */ /* 0x000fe2000c781270 */
[----:B------:R-:W4:Y:S01]  /*c180*/  LDL.LU R24, [R1+0x78] ;  /* 0x0000780001187983 */ /* 0x000f220000300800 */
[----:B------:R-:W-:-:S03]  /*c190*/  IADD3 R8, P6, PT, R13, R2, RZ ;  /* 0x000000020d087210 */ /* 0x000fc60007fde0ff */
[----:B------:R-:W4:Y:S01]  /*c1a0*/  LDL.LU R14, [R1+0x74] ;  /* 0x00007400010e7983 */ /* 0x000f220000300800 */
[----:B------:R-:W-:Y:S01]  /*c1b0*/  LEA.HI.X.SX32 R9, R13, R0, 0x1, P6 ;  /* 0x000000000d097211 */ /* 0x000fe200030f0eff */
[----:B------:R-:W-:Y:S01]  /*c1c0*/  IMAD R21, R3, 0x2, R15 ;  /* 0x0000000203157824 */ /* 0x000fe200078e020f */
[C---:B------:R-:W-:Y:S02]  /*c1d0*/  IADD3 R12, P6, PT, R15.reuse, R2, RZ ;  /* 0x000000020f0c7210 */ /* 0x040fe40007fde0ff */
[C---:B------:R-:W-:Y:S02]  /*c1e0*/  PRMT R23, R10.reuse, 0x7771, RZ ;  /* 0x000077710a177816 */ /* 0x040fe400000000ff */
[----:B------:R-:W-:Y:S02]  /*c1f0*/  LEA.HI.X.SX32 R13, R15, R0, 0x1, P6 ;  /* 0x000000000f0d7211 */ /* 0x000fe400030f0eff */
[----:B0-----:R-:W-:Y:S01]  /*c200*/  IADD3 R4, P6, PT, R21, R2, RZ ;  /* 0x0000000215047210 */ /* 0x001fe20007fde0ff */
[----:B------:R0:W-:Y:S01]  /*c210*/  @P3 STG.E.U8 desc[UR26][R6.64], R23 ;  /* 0x0000001706003986 */ /* 0x0001e2000c10111a */
[----:B------:R-:W-:-:S02]  /*c220*/  PRMT R25, R10, 0x7772, RZ ;  /* 0x000077720a197816 */ /* 0x000fc400000000ff */
[----:B------:R-:W-:Y:S02]  /*c230*/  PRMT R27, R10, 0x7773, RZ ;  /* 0x000077730a1b7816 */ /* 0x000fe400000000ff */
[----:B------:R-:W-:Y:S01]  /*c240*/  LEA.HI.X.SX32 R5, R21, R0, 0x1, P6 ;  /* 0x0000000015057211 */ /* 0x000fe200030f0eff */
[----:B------:R-:W-:Y:S01]  /*c250*/  @P1 STG.E.U8 desc[UR26][R8.64], R25 ;  /* 0x0000001908001986 */ /* 0x000fe2000c10111a */
[----:B0-----:R-:W-:-:S03]  /*c260*/  PRMT R23, R11, 0x7770, RZ ;  /* 0x000077700b177816 */ /* 0x001fc600000000ff */
[----:B------:R0:W-:Y:S04]  /*c270*/  @P2 STG.E.U8 desc[UR26][R12.64], R27 ;  /* 0x0000001b0c002986 */ /* 0x0001e8000c10111a */
[----:B------:R1:W-:Y:S01]  /*c280*/  @P5 STG.E.U8 desc[UR26][R4.64], R23 ;  /* 0x0000001704005986 */ /* 0x0003e2000c10111a */
[----:B-----5:R-:W-:-:S03]  /*c290*/  ISETP.LT.AND P1, PT, R20, UR19, !P0 ;  /* 0x0000001314007c0c */ /* 0x020fc6000c721270 */
[----:B------:R-:W5:Y:S04]  /*c2a0*/  LDL.LU R20, [R1+0x70] ;  /* 0x0000700001147983 */ /* 0x000f680000300800 */
[----:B0-----:R-:W5:Y:S01]  /*c2b0*/  LDL.LU R12, [R1+0x6c] ;  /* 0x00006c00010c7983 */ /* 0x001f620000300800 */
[----:B--2---:R-:W-:-:S03]  /*c2c0*/  ISETP.LT.AND P5, PT, R22, UR19, !P0 ;  /* 0x0000001316007c0c */ /* 0x004fc6000c7a1270 */
[----:B------:R-:W2:Y:S01]  /*c2d0*/  LDL.LU R22, [R1+0x68] ;  /* 0x0000680001167983 */ /* 0x000ea20000300800 */
[----:B------:R-:W-:Y:S01]  /*c2e0*/  IMAD R7, R3, 0x2, R21 ;  /* 0x0000000203077824 */ /* 0x000fe200078e0215 */
[----:B---3--:R-:W-:-:S03]  /*c2f0*/  ISETP.LT.AND P3, PT, R28, UR19, !P0 ;  /* 0x000000131c007c0c */ /* 0x008fc6000c761270 */
[----:B------:R-:W-:Y:S01]  /*c300*/  IMAD R9, R3, 0x2, R7 ;  /* 0x0000000203097824 */ /* 0x000fe200078e0207 */
[----:B------:R-:W-:-:S04]  /*c310*/  IADD3 R6, P6, PT, R7, R2, RZ ;  /* 0x0000000207067210 */ /* 0x000fc80007fde0ff */
[----:B------:R-:W-:Y:S02]  /*c320*/  LEA.HI.X.SX32 R7, R7, R0, 0x1, P6 ;  /* 0x0000000007077211 */ /* 0x000fe400030f0eff */
[----:B------:R-:W-:Y:S01]  /*c330*/  IADD3 R8, P6, PT, R9, R2, RZ ;  /* 0x0000000209087210 */ /* 0x000fe20007fde0ff */
[----:B------:R-:W-:Y:S01]  /*c340*/  IMAD R15, R3, 0x2, R9 ;  /* 0x00000002030f7824 */ /* 0x000fe200078e0209 */
[----:B------:R-:W-:Y:S02]  /*c350*/  PRMT R25, R11, 0x7771, RZ ;  /* 0x000077710b197816 */ /* 0x000fe400000000ff */
[----:B------:R-:W-:Y:S02]  /*c360*/  LEA.HI.X.SX32 R9, R9, R0, 0x1, P6 ;  /* 0x0000000009097211 */ /* 0x000fe400030f0eff */
[----:B-1----:R-:W-:Y:S01]  /*c370*/  PRMT R23, R11, 0x7772, RZ ;  /* 0x000077720b177816 */ /* 0x002fe200000000ff */
[----:B------:R0:W-:Y:S01]  /*c380*/  @P4 STG.E.U8 desc[UR26][R6.64], R25 ;  /* 0x0000001906004986 */ /* 0x0001e2000c10111a */
[----:B----4-:R-:W-:Y:S01]  /*c390*/  ISETP.LT.AND P4, PT, R24, UR19, !P0 ;  /* 0x0000001318007c0c */ /* 0x010fe2000c781270 */
[----:B------:R-:W-:Y:S01]  /*c3a0*/  IMAD R5, R3, 0x2, R15 ;  /* 0x0000000203057824 */ /* 0x000fe200078e020f */
[----:B------:R-:W-:Y:S01]  /*c3b0*/  IADD3 R10, P6, PT, R15, R2, RZ ;  /* 0x000000020f0a7210 */ /* 0x000fe20007fde0ff */
[----:B------:R1:W-:Y:S01]  /*c3c0*/  @P3 STG.E.U8 desc[UR26][R8.64], R23 ;  /* 0x0000001708003986 */ /* 0x0003e2000c10111a */
[----:B------:R-:W-:-:S03]  /*c3d0*/  ISETP.LT.AND P3, PT, R14, UR19, !P0 ;  /* 0x000000130e007c0c */ /* 0x000fc6000c761270 */
[----:B------:R-:W3:Y:S01]  /*c3e0*/  LDL.LU R24, [R1+0x64] ;  /* 0x0000640001187983 */ /* 0x000ee20000300800 */
[----:B------:R-:W-:-:S03]  /*c3f0*/  PRMT R21, R11, 0x7773, RZ ;  /* 0x000077730b157816 */ /* 0x000fc600000000ff */
[----:B------:R-:W4:Y:S01]  /*c400*/  LDL.LU R14, [R1+0x60] ;  /* 0x00006000010e7983 */ /* 0x000f220000300800 */
[----:B------:R-:W-:Y:S01]  /*c410*/  LEA.HI.X.SX32 R11, R15, R0, 0x1, P6 ;  /* 0x000000000f0b7211 */ /* 0x000fe200030f0eff */
[----:B0-----:R-:W-:Y:S01]  /*c420*/  IMAD R7, R3, 0x2, R5 ;  /* 0x0000000203077824 */ /* 0x001fe200078e0205 */
[----:B------:R-:W-:Y:S02]  /*c430*/  ISETP.LT.AND P2, PT, R26, UR19, !P0 ;  /* 0x000000131a007c0c */ /* 0x000fe4000c741270 */
[----:B------:R-:W-:-:S04]  /*c440*/  IADD3 R4, P6, PT, R5, R2, RZ ;  /* 0x0000000205047210 */ /* 0x000fc80007fde0ff */
[----:B------:R-:W-:Y:S02]  /*c450*/  LEA.HI.X.SX32 R5, R5, R0, 0x1, P6 ;  /* 0x0000000005057211 */ /* 0x000fe400030f0eff */
[----:B------:R-:W-:Y:S01]  /*c460*/  IADD3 R6, P6, PT, R7, R2, RZ ;  /* 0x0000000207067210 */ /* 0x000fe20007fde0ff */
[----:B------:R-:W-:Y:S01]  /*c470*/  IMAD R13, R3, 0x2, R7 ;  /* 0x00000002030d7824 */ /* 0x000fe200078e0207 */
[C---:B------:R-:W-:Y:S02]  /*c480*/  PRMT R15, R16.reuse, 0x7770, RZ ;  /* 0x00007770100f7816 */ /* 0x040fe400000000ff */
[----:B------:R-:W-:Y:S02]  /*c490*/  LEA.HI.X.SX32 R7, R7, R0, 0x1, P6 ;  /* 0x0000000007077211 */ /* 0x000fe400030f0eff */
[----:B-1----:R-:W-:Y:S01]  /*c4a0*/  PRMT R23, R16, 0x7771, RZ ;  /* 0x0000777110177816 */ /* 0x002fe200000000ff */
[----:B------:R0:W-:Y:S01]  /*c4b0*/  @P1 STG.E.U8 desc[UR26][R10.64], R21 ;  /* 0x000000150a001986 */ /* 0x0001e2000c10111a */
[----:B-----5:R-:W-:-:S03]  /*c4c0*/  ISETP.LT.AND P1, PT, R20, UR19, !P0 ;  /* 0x0000001314007c0c */ /* 0x020fc6000c721270 */
[----:B------:R1:W-:Y:S01]  /*c4d0*/  @P2 STG.E.U8 desc[UR26][R4.64], R15 ;  /* 0x0000000f04002986 */ /* 0x0003e2000c10111a */
[----:B------:R-:W-:-:S03]  /*c4e0*/  ISETP.LT.AND P2, PT, R12, UR19, !P0 ;  /* 0x000000130c007c0c */ /* 0x000fc6000c741270 */
[----:B------:R-:W5:Y:S04]  /*c4f0*/  LDL.LU R20, [R1+0x5c] ;  /* 0x00005c0001147983 */ /* 0x000f680000300800 */
[----:B------:R2:W-:Y:S01]  /*c500*/  @P5 STG.E.U8 desc[UR26][R6.64], R23 ;  /* 0x0000001706005986 */ /* 0x0005e2000c10111a */
[----:B0-----:R-:W-:-:S03]  /*c510*/  PRMT R21, R16, 0x7772, RZ ;  /* 0x0000777210157816 */ /* 0x001fc600000000ff */
[----:B------:R-:W5:Y:S01]  /*c520*/  LDL.LU R12, [R1+0x58] ;  /* 0x00005800010c7983 */ /* 0x000f620000300800 */
[----:B-1----:R-:W-:Y:S02]  /*c530*/  PRMT R15, R16, 0x7773, RZ ;  /* 0x00007773100f7816 */ /* 0x002fe400000000ff */
[----:B--2---:R-:W-:Y:S02]  /*c540*/  ISETP.LT.AND P5, PT, R22, UR19, !P0 ;  /* 0x0000001316007c0c */ /* 0x004fe4000c7a1270 */
[----:B------:R-:W2:Y:S04]  /*c550*/  LDL.LU R22, [R1+0x54] ;  /* 0x0000540001167983 */ /* 0x000ea80000300800 */
[----:B------:R-:W2:Y:S01]  /*c560*/  LDL.LU R16, [R1+0x50] ;  /* 0x0000500001107983 */ /* 0x000ea20000300800 */
[----:B------:R-:W-:Y:S01]  /*c570*/  IADD3 R8, P6, PT, R13, R2, RZ ;  /* 0x000000020d087210 */ /* 0x000fe20007fde0ff */
[----:B------:R-:W-:-:S03]  /*c580*/  IMAD R11, R3, 0x2, R13 ;  /* 0x00000002030b7824 */ /* 0x000fc600078e020d */
[----:B------:R-:W-:Y:S01]  /*c590*/  LEA.HI.X.SX32 R9, R13, R0, 0x1, P6 ;  /* 0x000000000d097211 */ /* 0x000fe200030f0eff */
[----:B------:R-:W-:Y:S01]  /*c5a0*/  IMAD R5, R3, 0x2, R11 ;  /* 0x0000000203057824 */ /* 0x000fe200078e020b */
[----:B------:R-:W-:-:S04]  /*c5b0*/  IADD3 R10, P6, PT, R11, R2, RZ ;  /* 0x000000020b0a7210 */ /* 0x000fc80007fde0ff */
[----:B------:R-:W-:Y:S01]  /*c5c0*/  LEA.HI.X.SX32 R11, R11, R0, 0x1, P6 ;  /* 0x000000000b0b7211 */ /* 0x000fe200030f0eff */
[----:B------:R-:W-:Y:S01]  /*c5d0*/  IMAD R13, R3, 0x2, R5 ;  /* 0x00000002030d7824 */ /* 0x000fe200078e0205 */
[C---:B------:R-:W-:Y:S01]  /*c5e0*/  IADD3 R4, P6, PT, R5.reuse, R2, RZ ;  /* 0x0000000205047210 */ /* 0x040fe20007fde0ff */
[----:B------:R0:W-:Y:S03]  /*c5f0*/  @P4 STG.E.U8 desc[UR26][R8.64], R21 ;  /* 0x0000001508004986 */ /* 0x0001e6000c10111a */
[----:B------:R-:W-:Y:S01]  /*c600*/  LEA.HI.X.SX32 R5, R5, R0, 0x1, P6 ;  /* 0x0000000005057211 */ /* 0x000fe200030f0eff */
[----:B------:R1:W-:Y:S01]  /*c610*/  @P3 STG.E.U8 desc[UR26][R10.64], R15 ;  /* 0x0000000f0a003986 */ /* 0x0003e2000c10111a */
[----:B------:R-:W-:Y:S02]  /*c620*/  IADD3 R6, P6, PT, R13, R2, RZ ;  /* 0x000000020d067210 */ /* 0x000fe40007fde0ff */
[----:B----4-:R-:W-:Y:S01]  /*c630*/  ISETP.LT.AND P3, PT, R14, UR19, !P0 ;  /* 0x000000130e007c0c */ /* 0x010fe2000c761270 */
[----:B0-----:R-:W-:Y:S01]  /*c640*/  IMAD R9, R3, 0x2, R13 ;  /* 0x0000000203097824 */ /* 0x001fe200078e020d */
[----:B------:R-:W4:Y:S01]  /*c650*/  LDL.LU R14, [R1+0x4c] ;  /* 0x00004c00010e7983 */ /* 0x000f220000300800 */
[----:B------:R-:W-:-:S02]  /*c660*/  LEA.HI.X.SX32 R7, R13, R0, 0x1, P6 ;  /* 0x000000000d077211 */ /* 0x000fc400030f0eff */
[----:B-1----:R-:W-:Y:S01]  /*c670*/  IMAD R11, R3, 0x2, R9 ;  /* 0x00000002030b7824 */ /* 0x002fe200078e0209 */
[----:B------:R-:W-:Y:S02]  /*c680*/  IADD3 R8, P6, PT, R9, R2, RZ ;  /* 0x0000000209087210 */ /* 0x000fe40007fde0ff */
[----:B---3--:R-:W-:Y:S02]  /*c690*/  ISETP.LT.AND P4, PT, R24, UR19, !P0 ;  /* 0x0000001318007c0c */ /* 0x008fe4000c781270 */
[----:B------:R-:W-:Y:S01]  /*c6a0*/  PRMT R25, R17, 0x7770, RZ ;  /* 0x0000777011197816 */ /* 0x000fe200000000ff */
[----:B------:R-:W-:Y:S01]  /*c6b0*/  IMAD R15, R3, 0x2, R11 ;  /* 0x00000002030f7824 */ /* 0x000fe200078e020b */
[----:B------:R-:W-:Y:S01]  /*c6c0*/  LEA.HI.X.SX32 R9, R9, R0, 0x1, P6 ;  /* 0x0000000009097211 */ /* 0x000fe200030f0eff */
[----:B------:R-:W3:Y:S01]  /*c6d0*/  LDL.LU R24, [R1+0x48] ;  /* 0x0000480001187983 */ /* 0x000ee20000300800 */
[----:B------:R-:W-:Y:S02]  /*c6e0*/  IADD3 R10, P6, PT, R11, R2, RZ ;  /* 0x000000020b0a7210 */ /* 0x000fe40007fde0ff */
[C---:B------:R-:W-:Y:S01]  /*c6f0*/  PRMT R21, R17.reuse, 0x7771, RZ ;  /* 0x0000777111157816 */ /* 0x040fe200000000ff */
[----:B------:R0:W-:Y:S01]  /*c700*/  @P1 STG.E.U8 desc[UR26][R4.64], R25 ;  /* 0x0000001904001986 */ /* 0x0001e2000c10111a */
[----:B------:R-:W-:-:S02]  /*c710*/  PRMT R23, R17, 0x7772, RZ ;  /* 0x0000777211177816 */ /* 0x000fc400000000ff */
[----:B------:R-:W-:Y:S01]  /*c720*/  LEA.HI.X.SX32 R11, R11, R0, 0x1, P6 ;  /* 0x000000000b0b7211 */ /* 0x000fe200030f0eff */
[----:B------:R1:W-:Y:S04]  /*c730*/  @P2 STG.E.U8 desc[UR26][R6.64], R21 ;  /* 0x0000001506002986 */ /* 0x0003e8000c10111a */
[----:B------:R1:W-:Y:S01]  /*c740*/  @P5 STG.E.U8 desc[UR26][R8.64], R23 ;  /* 0x0000001708005986 */ /* 0x0003e2000c10111a */
[----:B0-----:R-:W-:Y:S02]  /*c750*/  PRMT R5, R17, 0x7773, RZ ;  /* 0x0000777311057816 */ /* 0x001fe400000000ff */
[----:B-----5:R-:W-:Y:S02]  /*c760*/  ISETP.LT.AND P1, PT, R20, UR19, !P0 ;  /* 0x0000001314007c0c */ /* 0x020fe4000c721270 */
[----:B------:R-:W5:Y:S04]  /*c770*/  LDL.LU R20, [R1+0x44] ;  /* 0x0000440001147983 */ /* 0x000f680000300800 */
[----:B------:R0:W-:Y:S04]  /*c780*/  @P4 STG.E.U8 desc[UR26][R10.64], R5 ;  /* 0x000000050a004986 */ /* 0x0001e8000c10111a */
[----:B------:R-:W5:Y:S01]  /*c790*/  LDL.LU R26, [R1+0x40] ;  /* 0x00004000011a7983 */ /* 0x000f620000300800 */
[----:B------:R-:W-:-:S02]  /*c7a0*/  ISETP.LT.AND P2, PT, R12, UR19, !P0 ;  /* 0x000000130c007c0c */ /* 0x000fc4000c741270 */
[----:B-1----:R-:W-:Y:S01]  /*c7b0*/  PRMT R21, R18, 0x7770, RZ ;  /* 0x0000777012157816 */ /* 0x002fe200000000ff */
[----:B------:R-:W1:Y:S01]  /*c7c0*/  LDS.128 R4, [R238+0x800] ;  /* 0x00080000ee047984 */ /* 0x000e620000000c00 */
[----:B--2---:R-:W-:-:S03]  /*c7d0*/  ISETP.LT.AND P4, PT, R16, UR19, !P0 ;  /* 0x0000001310007c0c */ /* 0x004fc6000c781270 */
[----:B------:R-:W2:Y:S01]  /*c7e0*/  LDL.LU R16, [R1+0x3c] ;  /* 0x00003c0001107983 */ /* 0x000ea20000300800 */
[----:B------:R-:W-:-:S04]  /*c7f0*/  IADD3 R12, P6, PT, R15, R2, RZ ;  /* 0x000000020f0c7210 */ /* 0x000fc80007fde0ff */
[----:B------:R-:W-:Y:S01]  /*c800*/  LEA.HI.X.SX32 R13, R15, R0, 0x1, P6 ;  /* 0x000000000f0d7211 */ /* 0x000fe200030f0eff */
[----:B------:R-:W-:-:S04]  /*c810*/  IMAD R15, R3, 0x2, R15 ;  /* 0x00000002030f7824 */ /* 0x000fc800078e020f */
[----:B------:R-:W-:Y:S01]  /*c820*/  IMAD R17, R3, 0x2, R15 ;  /* 0x0000000203117824 */ /* 0x000fe200078e020f */
[----:B------:R-:W-:Y:S01]  /*c830*/  IADD3 R8, P6, PT, R15, R2, RZ ;  /* 0x000000020f087210 */ /* 0x000fe20007fde0ff */
[----:B------:R1:W-:Y:S02]  /*c840*/  @P3 STG.E.U8 desc[UR26][R12.64], R21 ;  /* 0x000000150c003986 */ /* 0x0003e4000c10111a */
[----:B0-----:R-:W-:Y:S01]  /*c850*/  IMAD R11, R3, 0x2, R17 ;  /* 0x00000002030b7824 */ /* 0x001fe200078e0211 */
[----:B------:R-:W-:Y:S02]  /*c860*/  LEA.HI.X.SX32 R9, R15, R0, 0x1, P6 ;  /* 0x000000000f097211 */ /* 0x000fe400030f0eff */
[----:B------:R-:W-:Y:S02]  /*c870*/  ISETP.LT.AND P5, PT, R22, UR19, !P0 ;  /* 0x0000001316007c0c */ /* 0x000fe4000c7a1270 */
[----:B------:R-:W-:Y:S01]  /*c880*/  PRMT R25, R18, 0x7771, RZ ;  /* 0x0000777112197816 */ /* 0x000fe200000000ff */
[----:B------:R-:W2:Y:S01]  /*c890*/  LDL.LU R22, [R1+0x38] ;  /* 0x0000380001167983 */ /* 0x000ea20000300800 */
[----:B----4-:R-:W-:-:S02]  /*c8a0*/  ISETP.LT.AND P3, PT, R14, UR19, !P0 ;  /* 0x000000130e007c0c */ /* 0x010fc4000c761270 */
[----:B------:R-:W-:Y:S01]  /*c8b0*/  IADD3 R14, P6, PT, R17, R2, RZ ;  /* 0x00000002110e7210 */ /* 0x000fe20007fde0ff */
[----:B-1----:R-:W-:-:S03]  /*c8c0*/  IMAD R13, R3, 0x2, R11 ;  /* 0x00000002030d7824 */ /* 0x002fc600078e020b */
[----:B------:R-:W-:Y:S02]  /*c8d0*/  LEA.HI.X.SX32 R15, R17, R0, 0x1, P6 ;  /* 0x00000000110f7211 */ /* 0x000fe400030f0eff */
[----:B------:R-:W-:-:S04]  /*c8e0*/  IADD3 R10, P6, PT, R11, R2, RZ ;  /* 0x000000020b0a7210 */ /* 0x000fc80007fde0ff */
[----:B------:R-:W-:Y:S02]  /*c8f0*/  LEA.HI.X.SX32 R11, R11, R0, 0x1, P6 ;  /* 0x000000000b0b7211 */ /* 0x000fe400030f0eff */
[----:B------:R-:W-:Y:S01]  /*c900*/  IADD3 R12, P6, PT, R13, R2, RZ ;  /* 0x000000020d0c7210 */ /* 0x000fe20007fde0ff */
[----:B------:R0:W-:Y:S01]  /*c910*/  @P1 STG.E.U8 desc[UR26][R8.64], R25 ;  /* 0x0000001908001986 */ /* 0x0001e2000c10111a */
[C---:B------:R-:W-:Y:S01]  /*c920*/  PRMT R23, R18.reuse, 0x7772, RZ ;  /* 0x0000777212177816 */ /* 0x040fe200000000ff */
[----:B------:R-:W-:Y:S01]  /*c930*/  IMAD R17, R3, 0x2, R13 ;  /* 0x0000000203117824 */ /* 0x000fe200078e020d */
[----:B------:R-:W-:Y:S02]  /*c940*/  PRMT R21, R18, 0x7773, RZ ;  /* 0x0000777312157816 */ /* 0x000fe400000000ff */
[----:B------:R-:W-:Y:S01]  /*c950*/  LEA.HI.X.SX32 R13, R13, R0, 0x1, P6 ;  /* 0x000000000d0d7211 */ /* 0x000fe200030f0eff */
[----:B------:R1:W-:Y:S01]  /*c960*/  @P2 STG.E.U8 desc[UR26][R14.64], R23 ;  /* 0x000000170e002986 */ /* 0x0003e2000c10111a */
[----:B---3--:R-:W-:-:S03]  /*c970*/  ISETP.LT.AND P1, PT, R24, UR19, !P0 ;  /* 0x0000001318007c0c */ /* 0x008fc6000c721270 */
[----:B------:R-:W3:Y:S01]  /*c980*/  LDL.LU R24, [R1+0x34] ;  /* 0x0000340001187983 */ /* 0x000ee20000300800 */
[----:B0-----:R-:W-:-:S03]  /*c990*/  PRMT R25, R19, 0x7770, RZ ;  /* 0x0000777013197816 */ /* 0x001fc600000000ff */
[----:B------:R0:W-:Y:S01]  /*c9a0*/  @P5 STG.E.U8 desc[UR26][R10.64], R21 ;  /* 0x000000150a005986 */ /* 0x0001e2000c10111a */
[----:B-----5:R-:W-:-:S03]  /*c9b0*/  ISETP.LT.AND P2, PT, R20, UR19, !P0 ;  /* 0x0000001314007c0c */ /* 0x020fc6000c741270 */
[----:B------:R-:W4:Y:S04]  /*c9c0*/  LDL.LU R20, [R1+0x30] ;  /* 0x0000300001147983 */ /* 0x000f280000300800 */
[----:B------:R5:W-:Y:S04]  /*c9d0*/  @P4 STG.E.U8 desc[UR26][R12.64], R25 ;  /* 0x000000190c004986 */ /* 0x000be8000c10111a */
[----:B------:R-:W4:Y:S01]  /*c9e0*/  LDL.LU R18, [R1+0x2c] ;  /* 0x00002c0001127983 */ /* 0x000f220000300800 */
[----:B--2---:R-:W-:-:S03]  /*c9f0*/  ISETP.LT.AND P4, PT, R16, UR19, !P0 ;  /* 0x0000001310007c0c */ /* 0x004fc6000c781270 */
[----:B------:R-:W2:Y:S01]  /*ca00*/  LDL.LU R16, [R1+0x28] ;  /* 0x0000280001107983 */ /* 0x000ea20000300800 */
[----:B------:R-:W-:Y:S01]  /*ca10*/  IADD3 R8, P6, PT, R17, R2, RZ ;  /* 0x0000000211087210 */ /* 0x000fe20007fde0ff */
[----:B-1----:R-:W-:-:S03]  /*ca20*/  IMAD R15, R3, 0x2, R17 ;  /* 0x00000002030f7824 */ /* 0x002fc600078e0211 */
[----:B------:R-:W-:Y:S01]  /*ca30*/  LEA.HI.X.SX32 R9, R17, R0, 0x1, P6 ;  /* 0x0000000011097211 */ /* 0x000fe200030f0eff */
[----:B0-----:R-:W-:Y:S01]  /*ca40*/  IMAD R11, R3, 0x2, R15 ;  /* 0x00000002030b7824 */ /* 0x001fe200078e020f */
[----:B------:R-:W-:Y:S02]  /*ca50*/  IADD3 R14, P6, PT, R15, R2, RZ ;  /* 0x000000020f0e7210 */ /* 0x000fe40007fde0ff */
[----:B------:R-:W-:Y:S01]  /*ca60*/  PRMT R23, R19, 0x7771, RZ ;  /* 0x0000777113177816 */ /* 0x000fe200000000ff */
[----:B------:R-:W-:Y:S01]  /*ca70*/  IMAD R17, R3, 0x2, R11 ;  /* 0x0000000203117824 */ /* 0x000fe200078e020b */
[----:B------:R-:W-:Y:S02]  /*ca80*/  LEA.HI.X.SX32 R15, R15, R0, 0x1, P6 ;  /* 0x000000000f0f7211 */ /* 0x000fe400030f0eff */
[----:B------:R-:W-:Y:S01]  /*ca90*/  IADD3 R10, P6, PT, R11, R2, RZ ;  /* 0x000000020b0a7210 */ /* 0x000fe20007fde0ff */
[----:B------:R0:W-:Y:S01]  /*caa0*/  @P3 STG.E.U8 desc[UR26][R8.64], R23 ;  /* 0x0000001708003986 */ /* 0x0001e2000c10111a */
[----:B------:R-:W-:-:S02]  /*cab0*/  ISETP.LT.AND P5, PT, R26, UR19, !P0 ;  /* 0x000000131a007c0c */ /* 0x000fc4000c7a1270 */
[----:B------:R-:W-:Y:S02]  /*cac0*/  LEA.HI.X.SX32 R11, R11, R0, 0x1, P6 ;  /* 0x000000000b0b7211 */ /* 0x000fe400030f0eff */
[----:B-----5:R-:W-:Y:S02]  /*cad0*/  IADD3 R12, P6, PT, R17, R2, RZ ;  /* 0x00000002110c7210 */ /* 0x020fe40007fde0ff */
[----:B------:R-:W-:Y:S01]  /*cae0*/  PRMT R21, R19, 0x7772, RZ ;  /* 0x0000777213157816 */ /* 0x000fe200000000ff */
[----:B0-----:R-:W-:Y:S01]  /*caf0*/  IMAD R9, R3, 0x2, R17 ;  /* 0x0000000203097824 */ /* 0x001fe200078e0211 */
[----:B------:R-:W-:-:S03]  /*cb00*/  LEA.HI.X.SX32 R13, R17, R0, 0x1, P6 ;  /* 0x00000000110d7211 */ /* 0x000fc600030f0eff */
[----:B------:R0:W-:Y:S01]  /*cb10*/  @P1 STG.E.U8 desc[UR26][R14.64], R21 ;  /* 0x000000150e001986 */ /* 0x0001e2000c10111a */
[----:B------:R-:W-:Y:S02]  /*cb20*/  PRMT R19, R19, 0x7773, RZ ;  /* 0x0000777313137816 */ /* 0x000fe400000000ff */
[----:B------:R-:W-:Y:S02]  /*cb30*/  IADD3 R8, P6, PT, R9, R2, RZ ;  /* 0x0000000209087210 */ /* 0x000fe40007fde0ff */
[C---:B------:R-:W-:Y:S02]  /*cb40*/  PRMT R23, R4.reuse, 0x7770, RZ ;  /* 0x0000777004177816 */ /* 0x040fe400000000ff */
[----:B------:R-:W-:Y:S01]  /*cb50*/  PRMT R25, R4, 0x7771, RZ ;  /* 0x0000777104197816 */ /* 0x000fe200000000ff */
[----:B------:R-:W-:Y:S01]  /*cb60*/  @P2 STG.E.U8 desc[UR26][R10.64], R19 ;  /* 0x000000130a002986 */ /* 0x000fe2000c10111a */
[----:B------:R-:W-:Y:S01]  /*cb70*/  ISETP.LT.AND P3, PT, R22, UR19, !P0 ;  /* 0x0000001316007c0c */ /* 0x000fe2000c761270 */
[----:B0-----:R-:W-:Y:S01]  /*cb80*/  IMAD R15, R3, 0x2, R9 ;  /* 0x00000002030f7824 */ /* 0x001fe200078e0209 */
[----:B------:R-:W-:Y:S01]  /*cb90*/  LEA.HI.X.SX32 R9, R9, R0, 0x1, P6 ;  /* 0x0000000009097211 */ /* 0x000fe200030f0eff */
[----:B------:R-:W5:Y:S04]  /*cba0*/  LDL.LU R22, [R1+0x24] ;  /* 0x0000240001167983 */ /* 0x000f680000300800 */
[----:B------:R0:W-:Y:S01]  /*cbb0*/  @P5 STG.E.U8 desc[UR26][R12.64], R23 ;  /* 0x000000170c005986 */ /* 0x0001e2000c10111a */
[----:B---3--:R-:W-:-:S03]  /*cbc0*/  ISETP.LT.AND P1, PT, R24, UR19, !P0 ;  /* 0x0000001318007c0c */ /* 0x008fc6000c721270 */
[----:B------:R-:W3:Y:S04]  /*cbd0*/  LDL.LU R24, [R1+0x20] ;  /* 0x0000200001187983 */ /* 0x000ee80000300800 */
[----:B------:R1:W-:Y:S01]  /*cbe0*/  @P4 STG.E.U8 desc[UR26][R8.64], R25 ;  /* 0x0000001908004986 */ /* 0x0003e2000c10111a */
[----:B----4-:R-:W-:-:S03]  /*cbf0*/  ISETP.LT.AND P2, PT, R20, UR19, !P0 ;  /* 0x0000001314007c0c */ /* 0x010fc6000c741270 */
[----:B------:R-:W4:Y:S01]  /*cc00*/  LDL.LU R20, [R1+0x1c] ;  /* 0x00001c0001147983 */ /* 0x000f220000300800 */
[----:B------:R-:W-:-:S03]  /*cc10*/  ISETP.LT.AND P5, PT, R18, UR19, !P0 ;  /* 0x0000001312007c0c */ /* 0x000fc6000c7a1270 */
[----:B------:R-:W3:Y:S01]  /*cc20*/  LDL.LU R18, [R1+0x18] ;  /* 0x0000180001127983 */ /* 0x000ee20000300800 */
[----:B--2---:R-:W-:-:S03]  /*cc30*/  ISETP.LT.AND P4, PT, R16, UR19, !P0 ;  /* 0x0000001310007c0c */ /* 0x004fc6000c781270 */
[----:B------:R-:W2:Y:S01]  /*cc40*/  LDL.LU R16, [R1+0x14] ;  /* 0x0000140001107983 */ /* 0x000ea20000300800 */
[----:B------:R-:W-:Y:S01]  /*cc50*/  IMAD R17, R3, 0x2, R15 ;  /* 0x0000000203117824 */ /* 0x000fe200078e020f */
[----:B------:R-:W-:-:S03]  /*cc60*/  IADD3 R14, P6, PT, R15, R2, RZ ;  /* 0x000000020f0e7210 */ /* 0x000fc60007fde0ff */
[----:B0-----:R-:W-:Y:S01]  /*cc70*/  IMAD R13, R3, 0x2, R17 ;  /* 0x00000002030d7824 */ /* 0x001fe200078e0211 */
[----:B------:R-:W-:Y:S02]  /*cc80*/  LEA.HI.X.SX32 R15, R15, R0, 0x1, P6 ;  /* 0x000000000f0f7211 */ /* 0x000fe400030f0eff */
[----:B------:R-:W-:Y:S01]  /*cc90*/  IADD3 R10, P6, PT, R17, R2, RZ ;  /* 0x00000002110a7210 */ /* 0x000fe20007fde0ff */
[----:B-1----:R-:W-:-:S03]  /*cca0*/  IMAD R9, R3, 0x2, R13 ;  /* 0x0000000203097824 */ /* 0x002fc600078e020d */
[----:B------:R-:W-:Y:S02]  /*ccb0*/  LEA.HI.X.SX32 R11, R17, R0, 0x1, P6 ;  /* 0x00000000110b7211 */ /* 0x000fe400030f0eff */
[----:B------:R-:W-:Y:S01]  /*ccc0*/  IADD3 R12, P6, PT, R13, R2, RZ ;  /* 0x000000020d0c7210 */ /* 0x000fe20007fde0ff */
[----:B------:R-:W-:Y:S01]  /*ccd0*/  IMAD R17, R3, 0x2, R9 ;  /* 0x0000000203117824 */ /* 0x000fe200078e0209 */
[C---:B------:R-:W-:Y:S02]  /*cce0*/  PRMT R23, R4.reuse, 0x7772, RZ ;  /* 0x0000777204177816 */ /* 0x040fe400000000ff */
[----:B------:R-:W-:Y:S02]  /*ccf0*/  LEA.HI.X.SX32 R13, R13, R0, 0x1, P6 ;  /* 0x000000000d0d7211 */ /* 0x000fe400030f0eff */
[----:B------:R-:W-:Y:S01]  /*cd00*/  IADD3 R8, P6, PT, R9, R2, RZ ;  /* 0x0000000209087210 */ /* 0x000fe20007fde0ff */
[----:B------:R0:W-:Y:S01]  /*cd10*/  @P3 STG.E.U8 desc[UR26][R14.64], R23 ;  /* 0x000000170e003986 */ /* 0x0001e2000c10111a */
[----:B------:R-:W-:-:S02]  /*cd20*/  PRMT R21, R4, 0x7773, RZ ;  /* 0x0000777304157816 */ /* 0x000fc400000000ff */
[----:B------:R-:W-:Y:S02]  /*cd30*/  LEA.HI.X.SX32 R9, R9, R0, 0x1, P6 ;  /* 0x0000000009097211 */ /* 0x000fe400030f0eff */
[----:B------:R-:W-:Y:S01]  /*cd40*/  PRMT R19, R5, 0x7770, RZ ;  /* 0x0000777005137816 */ /* 0x000fe200000000ff */
[----:B------:R1:W-:Y:S01]  /*cd50*/  @P1 STG.E.U8 desc[UR26][R10.64], R21 ;  /* 0x000000150a001986 */ /* 0x0003e2000c10111a */
[----:B0-----:R-:W-:Y:S02]  /*cd60*/  IADD3 R14, P6, PT, R17, R2, RZ ;  /* 0x00000002110e7210 */ /* 0x001fe40007fde0ff */
[----:B------:R-:W-:Y:S02]  /*cd70*/  PRMT R23, R5, 0x7771, RZ ;  /* 0x0000777105177816 */ /* 0x000fe400000000ff */
[----:B------:R-:W-:Y:S02]  /*cd80*/  LEA.HI.X.SX32 R15, R17, R0, 0x1, P6 ;  /* 0x00000000110f7211 */ /* 0x000fe400030f0eff */
[----:B-1----:R-:W-:Y:S01]  /*cd90*/  PRMT R21, R5, 0x7772, RZ ;  /* 0x0000777205157816 */ /* 0x002fe200000000ff */
[----:B------:R0:W-:Y:S01]  /*cda0*/  @P2 STG.E.U8 desc[UR26][R12.64], R19 ;  /* 0x000000130c002986 */ /* 0x0001e2000c10111a */
[----:B-----5:R-:W-:-:S03]  /*cdb0*/  ISETP.LT.AND P3, PT, R22, UR19, !P0 ;  /* 0x0000001316007c0c */ /* 0x020fc6000c761270 */
[----:B------:R-:W5:Y:S04]  /*cdc0*/  LDL.LU R22, [R1+0x10] ;  /* 0x0000100001167983 */ /* 0x000f680000300800 */
[----:B------:R1:W-:Y:S04]  /*cdd0*/  @P5 STG.E.U8 desc[UR26][R8.64], R23 ;  /* 0x0000001708005986 */ /* 0x0003e8000c10111a */
[----:B------:R0:W-:Y:S01]  /*cde0*/  @P4 STG.E.U8 desc[UR26][R14.64], R21 ;  /* 0x000000150e004986 */ /* 0x0001e2000c10111a */
[----:B----4-:R-:W-:-:S03]  /*cdf0*/  ISETP.LT.AND P2, PT, R20, UR19, !P0 ;  /* 0x0000001314007c0c */ /* 0x010fc6000c741270 */
[----:B------:R-:W4:Y:S01]  /*ce00*/  LDL.LU R20, [R1+0xc] ;  /* 0x00000c0001147983 */ /* 0x000f220000300800 */
[----:B---3--:R-:W-:-:S03]  /*ce10*/  ISETP.LT.AND P5, PT, R18, UR19, !P0 ;  /* 0x0000001312007c0c */ /* 0x008fc6000c7a1270 */
[----:B------:R-:W3:Y:S01]  /*ce20*/  LDL.LU R18, [R1+0x8] ;  /* 0x0000080001127983 */ /* 0x000ee20000300800 */
[----:B--2---:R-:W-:-:S03]  /*ce30*/  ISETP.LT.AND P4, PT, R16, UR19, !P0 ;  /* 0x0000001310007c0c */ /* 0x004fc6000c781270 */
[----:B------:R-:W2:Y:S01]  /*ce40*/  LDL.LU R16, [R1+0x4] ;  /* 0x0000040001107983 */ /* 0x000ea20000300800 */
[----:B------:R-:W-:-:S04]  /*ce50*/  IMAD R11, R3, 0x2, R17 ;  /* 0x00000002030b7824 */ /* 0x000fc800078e0211 */
[----:B0-----:R-:W-:Y:S01]  /*ce60*/  IMAD R13, R3, 0x2, R11 ;  /* 0x00000002030d7824 */ /* 0x001fe200078e020b */
[----:B------:R-:W-:-:S04]  /*ce70*/  IADD3 R10, P6, PT, R11, R2, RZ ;  /* 0x000000020b0a7210 */ /* 0x000fc80007fde0ff */
[----:B------:R-:W-:Y:S01]  /*ce80*/  LEA.HI.X.SX32 R11, R11, R0, 0x1, P6 ;  /* 0x000000000b0b7211 */ /* 0x000fe200030f0eff */
[----:B------:R-:W-:Y:S01]  /*ce90*/  IMAD R17, R3, 0x2, R13 ;  /* 0x0000000203117824 */ /* 0x000fe200078e020d */
[----:B------:R-:W-:Y:S02]  /*cea0*/  IADD3 R4, P6, PT, R13, R2, RZ ;  /* 0x000000020d047210 */ /* 0x000fe40007fde0ff */
[----:B------:R-:W-:Y:S02]  /*ceb0*/  PRMT R19, R5, 0x7773, RZ ;  /* 0x0000777305137816 */ /* 0x000fe400000000ff */
[----:B------:R-:W-:Y:S01]  /*cec0*/  LEA.HI.X.SX32 R5, R13, R0, 0x1, P6 ;  /* 0x000000000d057211 */ /* 0x000fe200030f0eff */
[----:B------:R-:W-:Y:S01]  /*ced0*/  IMAD R13, R3, 0x2, R17 ;  /* 0x00000002030d7824 */ /* 0x000fe200078e0211 */
[----:B------:R-:W-:Y:S02]  /*cee0*/  ISETP.LT.AND P1, PT, R24, UR19, !P0 ;  /* 0x0000001318007c0c */ /* 0x000fe4000c721270 */
[----:B-1----:R-:W-:Y:S01]  /*cef0*/  IADD3 R8, P6, PT, R17, R2, RZ ;  /* 0x0000000211087210 */ /* 0x002fe20007fde0ff */
[----:B------:R-:W-:-:S03]  /*cf00*/  IMAD R15, R3, 0x2, R13 ;  /* 0x00000002030f7824 */ /* 0x000fc600078e020d */
[----:B------:R-:W-:Y:S01]  /*cf10*/  LEA.HI.X.SX32 R9, R17, R0, 0x1, P6 ;  /* 0x0000000011097211 */ /* 0x000fe200030f0eff */
[----:B------:R-:W-:Y:S01]  /*cf20*/  IMAD R17, R3, 0x2, R15 ;  /* 0x0000000203117824 */ /* 0x000fe200078e020f */
[C---:B------:R-:W-:Y:S01]  /*cf30*/  PRMT R25, R6.reuse, 0x7770, RZ ;  /* 0x0000777006197816 */ /* 0x040fe200000000ff */
[----:B------:R0:W-:Y:S01]  /*cf40*/  @P3 STG.E.U8 desc[UR26][R10.64], R19 ;  /* 0x000000130a003986 */ /* 0x0001e2000c10111a */
[----:B------:R-:W-:-:S03]  /*cf50*/  PRMT R23, R6, 0x7771, RZ ;  /* 0x0000777106177816 */ /* 0x000fc600000000ff */
[----:B------:R-:W-:Y:S01]  /*cf60*/  @P1 STG.E.U8 desc[UR26][R4.64], R25 ;  /* 0x0000001904001986 */ /* 0x000fe2000c10111a */
[----:B0-----:R-:W-:Y:S01]  /*cf70*/  IMAD R19, R3, 0x2, R17 ;  /* 0x0000000203137824 */ /* 0x001fe200078e0211 */
[----:B------:R-:W-:-:S03]  /*cf80*/  IADD3 R10, P1, PT, R13, R2, RZ ;  /* 0x000000020d0a7210 */ /* 0x000fc60007f3e0ff */
[----:B------:R-:W-:Y:S01]  /*cf90*/  IMAD R21, R3, 0x2, R19 ;  /* 0x0000000203157824 */ /* 0x000fe200078e0213 */
[----:B------:R0:W-:Y:S01]  /*cfa0*/  @P2 STG.E.U8 desc[UR26][R8.64], R23 ;  /* 0x0000001708002986 */ /* 0x0001e2000c10111a */
[----:B------:R-:W-:Y:S02]  /*cfb0*/  IADD3 R12, P2, PT, R15, R2, RZ ;  /* 0x000000020f0c7210 */ /* 0x000fe40007f5e0ff */
[----:B------:R-:W-:Y:S02]  /*cfc0*/  LEA.HI.X.SX32 R11, R13, R0, 0x1, P1 ;  /* 0x000000000d0b7211 */ /* 0x000fe400008f0eff */
[----:B------:R-:W-:Y:S02]  /*cfd0*/  IADD3 R14, P6, PT, R17, R2, RZ ;  /* 0x00000002110e7210 */ /* 0x000fe40007fde0ff */
[----:B-----5:R-:W-:Y:S02]  /*cfe0*/  ISETP.LT.AND P3, PT, R22, UR19, !P0 ;  /* 0x0000001316007c0c */ /* 0x020fe4000c761270 */
[----:B------:R-:W-:-:S02]  /*cff0*/  LEA.HI.X.SX32 R13, R15, R0, 0x1, P2 ;  /* 0x000000000f0d7211 */ /* 0x000fc400010f0eff */
[----:B0-----:R-:W-:Y:S01]  /*d000*/  IADD3 R8, P1, PT, R21, R2, RZ ;  /* 0x0000000215087210 */ /* 0x001fe20007f3e0ff */
[----:B------:R-:W-:Y:S01]  /*d010*/  IMAD R3, R3, 0x2, R21 ;  /* 0x0000000203037824 */ /* 0x000fe200078e0215 */
[-C--:B------:R-:W-:Y:S02]  /*d020*/  LEA.HI.X.SX32 R15, R17, R0.reuse, 0x1, P6 ;  /* 0x00000000110f7211 */ /* 0x080fe400030f0eff */
[----:B----4-:R-:W-:Y:S02]  /*d030*/  ISETP.LT.AND P2, PT, R20, UR19, !P0 ;  /* 0x0000001314007c0c */ /* 0x010fe4000c741270 */
[----:B------:R-:W-:Y:S02]  /*d040*/  LEA.HI.X.SX32 R9, R21, R0, 0x1, P1 ;  /* 0x0000000015097211 */ /* 0x000fe400008f0eff */
[----:B------:R-:W-:Y:S02]  /*d050*/  IADD3 R4, P6, PT, R19, R2, RZ ;  /* 0x0000000213047210 */ /* 0x000fe40007fde0ff */
[----:B---3--:R-:W-:-:S02]  /*d060*/  ISETP.LT.AND P1, PT, R18, UR19, !P0 ;  /* 0x0000001312007c0c */ /* 0x008fc4000c721270 */
[----:B------:R-:W-:Y:S02]  /*d070*/  LEA.HI.X.SX32 R5, R19, R0, 0x1, P6 ;  /* 0x0000000013057211 */ /* 0x000fe400030f0eff */
[C---:B------:R-:W-:Y:S02]  /*d080*/  PRMT R25, R6.reuse, 0x7772, RZ ;  /* 0x0000777206197816 */ /* 0x040fe400000000ff */
[----:B------:R-:W-:Y:S02]  /*d090*/  IADD3 R2, P6, PT, R3, R2, RZ ;  /* 0x0000000203027210 */ /* 0x000fe40007fde0ff */
[----:B------:R-:W-:Y:S02]  /*d0a0*/  PRMT R23, R6, 0x7773, RZ ;  /* 0x0000777306177816 */ /* 0x000fe400000000ff */
[C---:B------:R-:W-:Y:S02]  /*d0b0*/  PRMT R17, R7.reuse, 0x7773, RZ ;  /* 0x0000777307117816 */ /* 0x040fe400000000ff */
[----:B------:R-:W-:-:S02]  /*d0c0*/  PRMT R19, R7, 0x7772, RZ ;  /* 0x0000777207137816 */ /* 0x000fc400000000ff */
[C---:B------:R-:W-:Y:S02]  /*d0d0*/  PRMT R21, R7.reuse, 0x7771, RZ ;  /* 0x0000777107157816 */ /* 0x040fe400000000ff */
[----:B------:R-:W-:Y:S01]  /*d0e0*/  PRMT R7, R7, 0x7770, RZ ;  /* 0x0000777007077816 */ /* 0x000fe200000000ff */
[----:B------:R0:W-:Y:S01]  /*d0f0*/  @P5 STG.E.U8 desc[UR26][R10.64], R25 ;  /* 0x000000190a005986 */ /* 0x0001e2000c10111a */
[----:B------:R-:W-:-:S03]  /*d100*/  LEA.HI.X.SX32 R3, R3, R0, 0x1, P6 ;  /* 0x0000000003037211 */ /* 0x000fc600030f0eff */
[----:B------:R0:W-:Y:S04]  /*d110*/  @P4 STG.E.U8 desc[UR26][R12.64], R23 ;  /* 0x000000170c004986 */ /* 0x0001e8000c10111a */
[----:B------:R0:W-:Y:S04]  /*d120*/  @P3 STG.E.U8 desc[UR26][R14.64], R7 ;  /* 0x000000070e003986 */ /* 0x0001e8000c10111a */
[----:B------:R0:W-:Y:S04]  /*d130*/  @P2 STG.E.U8 desc[UR26][R4.64], R21 ;  /* 0x0000001504002986 */ /* 0x0001e8000c10111a */
[----:B------:R0:W-:Y:S01]  /*d140*/  @P1 STG.E.U8 desc[UR26][R8.64], R19 ;  /* 0x0000001308001986 */ /* 0x0001e2000c10111a */
[----:B--2---:R-:W-:-:S13]  /*d150*/  ISETP.LT.AND P0, PT, R16, UR19, !P0 ;  /* 0x0000001310007c0c */ /* 0x004fda000c701270 */
[----:B------:R0:W-:Y:S01]  /*d160*/  @P0 STG.E.U8 desc[UR26][R2.64], R17 ;  /* 0x0000001102000986 */ /* 0x0001e2000c10111a */
[----:B------:R-:W-:Y:S06]  /*d170*/  BAR.SYNC.DEFER_BLOCKING 0x0 ;  /* 0x0000000000007b1d */ /* 0x000fec0000010000 */
[----:B------:R-:W-:Y:S05]  /*d180*/  BRA.U UP0, `(.L_x_13) ;  /* 0x0000000100a07547 */ /* 0x000fea000b800000 */
[----:B------:R-:W1:Y:S01]  /*d190*/  S2UR UR5, SR_CgaCtaId ;  /* 0x00000000000579c3 */ /* 0x000e620000008800 */
[----:B------:R-:W-:Y:S01]  /*d1a0*/  NOP ;  /* 0x0000000000007918 */ /* 0x000fe20000000000 */
[----:B------:R-:W-:Y:S01]  /*d1b0*/  UMOV UR4, 0x50 ;  /* 0x0000005000047882 */ /* 0x000fe20000000000 */
[----:B------:R-:W-:Y:S02]  /*d1c0*/  IMAD.U32 R0, RZ, RZ, UR13 ;  /* 0x0000000dff007e24 */ /* 0x000fe4000f8e00ff */
[----:B0-----:R-:W-:Y:S02]  /*d1d0*/  IMAD.MOV.U32 R3, RZ, RZ, 0xf ;  /* 0x0000000fff037424 */ /* 0x001fe400078e00ff */
[----:B------:R-:W-:Y:S01]  /*d1e0*/  IMAD.MOV.U32 R7, RZ, RZ, 0x1 ;  /* 0x00000001ff077424 */ /* 0x000fe200078e00ff */
[----:B------:R-:W-:-:S04]  /*d1f0*/  LOP3.LUT R0, R0, 0xffff, RZ, 0xc0, !PT ;  /* 0x0000ffff00007812 */ /* 0x000fc800078ec0ff */
[----:B------:R-:W-:-:S05]  /*d200*/  SHF.R.U32.HI R0, RZ, 0x5, R0 ;  /* 0x00000005ff007819 */ /* 0x000fca0000011600 */
[----:B------:R-:W-:Y:S01]  /*d210*/  VIADD R2, R0, 0x10 ;  /* 0x0000001000027836 */ /* 0x000fe20000000000 */
[----:B------:R-:W-:Y:S01]  /*d220*/  SHF.L.U32 R0, R3, R0, RZ ;  /* 0x0000000003007219 */ /* 0x000fe200000006ff */
[----:B-1----:R-:W-:-:S03]  /*d230*/  ULEA UR6, UR5, UR4, 0x18 ;  /* 0x0000000405067291 */ /* 0x002fc6000f8ec0ff */
[----:B------:R-:W-:-:S04]  /*d240*/  SHF.L.U32 R3, R7, R2, RZ ;  /* 0x0000000207037219 */ /* 0x000fc800000006ff */
[----:B------:R-:W-:Y:S02]  /*d250*/  LOP3.LUT R0, R3, R0, RZ, 0xfc, !PT ;  /* 0x0000000003007212 */ /* 0x000fe400078efcff */
[----:B------:R-:W0:Y:S02]  /*d260*/  LDS R5, [UR6] ;  /* 0x00000006ff057984 */ /* 0x000e240008000800 */
[C---:B------:R-:W-:Y:S02]  /*d270*/  LOP3.LUT R2, R0.reuse, 0xffff, RZ, 0xc0, !PT ;  /* 0x0000ffff00027812 */ /* 0x040fe400078ec0ff */
[----:B0-----:R-:W-:-:S04]  /*d280*/  LOP3.LUT R3, R0, 0xffff, R5, 0x80, !PT ;  /* 0x0000ffff00037812 */ /* 0x001fc800078e8005 */
[----:B------:R-:W-:-:S13]  /*d290*/  ISETP.NE.AND P0, PT, R3, R2, PT ;  /* 0x000000020300720c */ /* 0x000fda0003f05270 */
[----:B------:R-:W-:Y:S05]  /*d2a0*/  @P0 BRA `(.L_x_14) ;  /* 0x0000000000500947 */ /* 0x000fea0003800000 */
[----:B------:R-:W-:Y:S02]  /*d2b0*/  SHF.R.U32.HI R5, RZ, 0x10, R5 ;  /* 0x00000010ff057819 */ /* 0x000fe40000011605 */
[----:B------:R-:W-:-:S04]  /*d2c0*/  SHF.R.U32.HI R2, RZ, 0x10, R0 ;  /* 0x00000010ff027819 */ /* 0x000fc80000011600 */
[----:B------:R-:W-:-:S04]  /*d2d0*/  LOP3.LUT R5, R5, R2, RZ, 0xc0, !PT ;  /* 0x0000000205057212 */ /* 0x000fc800078ec0ff */
[----:B------:R-:W-:-:S13]  /*d2e0*/  ISETP.NE.AND P0, PT, R5, R2, PT ;  /* 0x000000020500720c */ /* 0x000fda0003f05270 */
[----:B------:R-:W-:Y:S05]  /*d2f0*/  @P0 BRA `(.L_x_15) ;  /* 0x0000000000300947 */ /* 0x000fea0003800000 */
[----:B------:R-:W-:Y:S01]  /*d300*/  R2UR UR4, R0 ;  /* 0x00000000000472ca */ /* 0x000fe200000e0000 */
[----:B------:R-:W-:Y:S01]  /*d310*/  VOTEU.ANY UR5, UPT, PT ;  /* 0x0000000000057886 */ /* 0x000fe200038e0100 */
[----:B------:R-:W0:Y:S01]  /*d320*/  S2R R0, SR_LANEID ;  /* 0x0000000000007919 */ /* 0x000e220000000000 */
[----:B------:R-:W-:-:S10]  /*d330*/  UFLO.U32 UR5, UR5 ;  /* 0x00000005000572bd */ /* 0x000fd400080e0000 */
[----:B------:R-:W-:-:S06]  /*d340*/  ULOP3.LUT UR4, URZ, UR4, URZ, 0x33, !UPT ;  /* 0x00000004ff047292 */ /* 0x000fcc000f8e33ff */
[----:B------:R-:W-:-:S04]  /*d350*/  IMAD.U32 R2, RZ, RZ, UR4 ;  /* 0x00000004ff027e24 */ /* 0x000fc8000f8e00ff */
[----:B------:R-:W1:Y:S02]  /*d360*/  REDUX UR7, R2 ;  /* 0x00000000020773c4 */ /* 0x000e640000000000 */
[----:B------:R2:W-:Y:S01]  /*d370*/  UTCATOMSWS.AND URZ, UR4 ;  /* 0x0000000400ff79e3 */ /* 0x0005e20008000000 */
[----:B0-----:R-:W-:Y:S01]  /*d380*/  ISETP.EQ.U32.AND P0, PT, R0, UR5, PT ;  /* 0x0000000500007c0c */ /* 0x001fe2000bf02070 */
[----:B-1----:R-:W-:-:S12]  /*d390*/  IMAD.U32 R0, RZ, RZ, UR7 ;  /* 0x00000007ff007e24 */ /* 0x002fd8000f8e00ff */
[----:B------:R2:W-:Y:S01]  /*d3a0*/  @P0 ATOMS.AND RZ, [UR6], R0 ;  /* 0x00000000ffff098c */ /* 0x0005e2000a800006 */
[----:B------:R-:W-:Y:S05]  /*d3b0*/  BRA `(.L_x_13) ;  /* 0x0000000000147947 */ /* 0x000fea0003800000 */
.L_x_15:
[----:B------:R-:W-:-:S07]  /*d3c0*/  MOV R2, 0xd3e0 ;  /* 0x0000d3e000027802 */ /* 0x000fce0000000f00 */
[----:B------:R-:W-:Y:S05]  /*d3d0*/  CALL.REL.NOINC `($__internal_0_$__cuda_sm10x_tcgen05_guardrail_trap_col_being_dealloced_not_returned_by_alloc) ;  /* 0x00000000002c7944 */ /* 0x000fea0003c00000 */
[----:B------:R-:W-:Y:S05]  /*d3e0*/  BRA `(.L_x_13) ;  /* 0x0000000000087947 */ /* 0x000fea0003800000 */
.L_x_14:
[----:B------:R-:W-:-:S07]  /*d3f0*/  MOV R2, 0xd410 ;  /* 0x0000d41000027802 */ /* 0x000fce0000000f00 */
[----:B------:R-:W-:Y:S05]  /*d400*/  CALL.REL.NOINC `($__internal_2_$__cuda_sm10x_tcgen05_guardrail_trap_unallocated_columns_being_dealloced) ;  /* 0x0000000000387944 */ /* 0x000fea0003c00000 */
.L_x_13:
[----:B------:R-:W-:Y:S01]  /*d410*/  NOP ;  /* 0x0000000000007918 */ /* 0x000fe20000000000 */
[----:B--2---:R-:W-:Y:S05]  /*d420*/  EXIT ;  /* 0x000000000000794d */ /* 0x004fea0003800000 */
.L_x_8:
[----:B------:R-:W0:Y:S02]  /*d430*/  SYNCS.PHASECHK.TRANS64.TRYWAIT P2, [UR10], R126 ;  /* 0x0000007eff0075a7 */ /* 0x000e24000804110a */
[----:B0-----:R-:W-:Y:S05]  /*d440*/  @!P2 BRA `(.L_x_8) ;  /* 0xfffffffc00f8a947 */ /* 0x001fea000383ffff */
[----:B------:R-:W-:Y:S05]  /*d450*/  BRA `(.L_x_16) ;  /* 0xffffffb000887947 */ /* 0x000fea000383ffff */
.L_x_12:
[----:B------:R-:W2:Y:S02]  /*d460*/  SYNCS.PHASECHK.TRANS64.TRYWAIT P0, [UR10], R2 ;  /* 0x00000002ff0075a7 */ /* 0x000ea4000800110a */
[----:B--2---:R-:W-:Y:S05]  /*d470*/  @!P0 BRA `(.L_x_12) ;  /* 0xfffffffc00f88947 */ /* 0x004fea000383ffff */
[----:B------:R-:W-:Y:S05]  /*d480*/  BRA `(.L_x_11) ;  /* 0xffffffd000f07947 */ /* 0x000fea000383ffff */
        .weak           $__internal_0_$__cuda_sm10x_tcgen05_guardrail_trap_col_being_dealloced_not_returned_by_alloc
        .type           $__internal_0_$__cuda_sm10x_tcgen05_guardrail_trap_col_being_dealloced_not_returned_by_alloc,@function
        .size           $__internal_0_$__cuda_sm10x_tcgen05_guardrail_trap_col_being_dealloced_not_returned_by_alloc,($__internal_1_$__cuda_sm10x_tcgen05_guardrail_trap_phase_invalid_during_alloc - $__internal_0_$__cuda_sm10x_tcgen05_guardrail_trap_col_being_dealloced_not_returned_by_alloc)
$__internal_0_$__cuda_sm10x_tcgen05_guardrail_trap_col_being_dealloced_not_returned_by_alloc:
[----:B------:R-:W-:Y:S05]  /*d490*/  BPT.TRAP 0x1 ;  /* 0x000000040000795c */ /* 0x000fea0000300000 */
[----:B------:R-:W-:-:S04]  /*d4a0*/  IMAD.MOV.U32 R3, RZ, RZ, 0x0 ;  /* 0x00000000ff037424 */ /* 0x000fc800078e00ff */
[----:B------:R-:W-:Y:S05]  /*d4b0*/  RET.REL.NODEC R2 `(matmul_kernel) ;  /* 0xffffff2802d07950 */ /* 0x000fea0003c3ffff */
        .weak           $__internal_1_$__cuda_sm10x_tcgen05_guardrail_trap_phase_invalid_during_alloc
        .type           $__internal_1_$__cuda_sm10x_tcgen05_guardrail_trap_phase_invalid_during_alloc,@function
        .size           $__internal_1_$__cuda_sm10x_tcgen05_guardrail_trap_phase_invalid_during_alloc,($__internal_2_$__cuda_sm10x_tcgen05_guardrail_trap_unallocated_columns_being_dealloced - $__internal_1_$__cuda_sm10x_tcgen05_guardrail_trap_phase_invalid_during_alloc)
$__internal_1_$__cuda_sm10x_tcgen05_guardrail_trap_phase_invalid_during_alloc:
[----:B------:R-:W-:Y:S05]  /*d4c0*/  BPT.TRAP 0x1 ;  /* 0x000000040000795c */ /* 0x000fea0000300000 */
[----:B------:R-:W-:-:S04]  /*d4d0*/  IMAD.MOV.U32 R3, RZ, RZ, 0x0 ;  /* 0x00000000ff037424 */ /* 0x000fc800078e00ff */
[----:B------:R-:W-:Y:S05]  /*d4e0*/  RET.REL.NODEC R2 `(matmul_kernel) ;  /* 0xffffff2802c47950 */ /* 0x000fea0003c3ffff */
        .weak           $__internal_2_$__cuda_sm10x_tcgen05_guardrail_trap_unallocated_columns_being_dealloced
        .type           $__internal_2_$__cuda_sm10x_tcgen05_guardrail_trap_unallocated_columns_being_dealloced,@function
        .size           $__internal_2_$__cuda_sm10x_tcgen05_guardrail_trap_unallocated_columns_being_dealloced,(.L_x_20 - $__internal_2_$__cuda_sm10x_tcgen05_guardrail_trap_unallocated_columns_being_dealloced)
$__internal_2_$__cuda_sm10x_tcgen05_guardrail_trap_unallocated_columns_being_dealloced:
[----:B------:R-:W-:Y:S05]  /*d4f0*/  BPT.TRAP 0x1 ;  /* 0x000000040000795c */ /* 0x000fea0000300000 */
[----:B------:R-:W-:-:S04]  /*d500*/  IMAD.MOV.U32 R3, RZ, RZ, 0x0 ;  /* 0x00000000ff037424 */ /* 0x000fc800078e00ff */
[----:B------:R-:W-:Y:S05]  /*d510*/  RET.REL.NODEC R2 `(matmul_kernel) ;  /* 0xffffff2802b87950 */ /* 0x000fea0003c3ffff */
.L_x_17:
[----:B------:R-:W-:-:S00]  /*d520*/  BRA `(.L_x_17) ;  /* 0xfffffffc00fc7947 */ /* 0x000fc0000383ffff */
[----:B------:R-:W-:-:S00]  /*d530*/  NOP ;  /* 0x0000000000007918 */ /* 0x000fc00000000000 */
        /* <DEDUP_REMOVED lines=12> */
.L_x_20:


//--------------------- .nv.shared.matmul_kernel  --------------------------
	.section	.nv.shared.matmul_kernel,"aw",@nobits
	.sectionflags	@""
	.align	16
	.zero		1024


//--------------------- .nv.shared.reserved.0     --------------------------
	.section	.nv.shared.reserved.0,"aw",@nobits
	.align	8
	.weak		__nv_reservedSMEM_offset_0_alias
	.size		__nv_reservedSMEM_offset_0_alias, 0, 64
	.other		__nv_reservedSMEM_offset_0_alias,@"STO_CUDA_RESERVED_SHARED STV_DEFAULT"
__nv_reservedSMEM_offset_0_alias:
	.zero		0
.nv.shared.reserved.0:
	.zero		64
	.weak		__nv_reservedSMEM_allocation_phase
	.type		__nv_reservedSMEM_allocation_phase,@object
	.size		__nv_reservedSMEM_allocation_phase,(.L_0 - __nv_reservedSMEM_allocation_phase)
__nv_reservedSMEM_allocation_phase:
	.zero		1
.L_0:
	.zero		7
	.weak		__nv_reservedSMEM_devtool_atexit_pc
	.type		__nv_reservedSMEM_devtool_atexit_pc,@object
	.size		__nv_reservedSMEM_devtool_atexit_pc,(__nv_reservedSMEM_allocation_mask - __nv_reservedSMEM_devtool_atexit_pc)
__nv_reservedSMEM_devtool_atexit_pc:
	.zero		8
	.weak		__nv_reservedSMEM_allocation_mask
	.type		__nv_reservedSMEM_allocation_mask,@object
	.size		__nv_reservedSMEM_allocation_mask,(.L_2 - __nv_reservedSMEM_allocation_mask)
__nv_reservedSMEM_allocation_mask:
	.zero		4
.L_2:


//--------------------- .nv.constant0.matmul_kernel --------------------------
	.section	.nv.constant0.matmul_kernel,"a",@progbits
	.sectionflags	@""
	.align	4
.nv.constant0.matmul_kernel:
	.zero		976


//--------------------- SYMBOLS --------------------------

	.type		.nv.reservedSmem.offset0,@object
	.size		.nv.reservedSmem.offset0,0x4
	.type		.nv.reservedSmem.cap,@object
	.size		.nv.reservedSmem.cap,0x4
